//
// Generated by NVIDIA NVVM Compiler
//
// Compiler Build ID: CL-36424714
// Cuda compilation tools, release 13.0, V13.0.88
// Based on NVVM 20.0.0
//

.version 9.0
.target sm_100
.address_size 64

	// .globl	mymatmul_kernel0
// _ZZ16mymatmul_kernel0E11data_shared has been demoted
// _ZZ16mymatmul_kernel0E13kernel_shared has been demoted

.visible .entry mymatmul_kernel0(
	.param .u64 .ptr .align 1 mymatmul_kernel0_param_0,
	.param .u64 .ptr .align 1 mymatmul_kernel0_param_1,
	.param .u64 .ptr .align 1 mymatmul_kernel0_param_2
)
.maxntid 32
{
	.local .align 16 .b8 	__local_depot0[2048];
	.reg .b64 	%SP;
	.reg .b64 	%SPL;
	.reg .pred 	%p<8>;
	.reg .b32 	%r<84>;
	.reg .b32 	%f<362>;
	.reg .b64 	%rd<35>;
	// demoted variable
	.shared .align 4 .b8 _ZZ16mymatmul_kernel0E11data_shared[4096];
	// demoted variable
	.shared .align 4 .b8 _ZZ16mymatmul_kernel0E13kernel_shared[1024];
	mov.u64 	%SPL, __local_depot0;
	ld.param.u64 	%rd12, [mymatmul_kernel0_param_0];
	ld.param.u64 	%rd13, [mymatmul_kernel0_param_1];
	add.u64 	%rd1, %SPL, 0;
	mov.b32 	%r77, 0;
$L__BB0_1:
	shl.b32 	%r23, %r77, 3;
	mul.wide.u32 	%rd16, %r23, 4;
	add.s64 	%rd17, %rd1, %rd16;
	mov.f32 	%f33, 0f00000000;
	st.local.v4.f32 	[%rd17], {%f33, %f33, %f33, %f33};
	st.local.v4.f32 	[%rd17+512], {%f33, %f33, %f33, %f33};
	st.local.v4.f32 	[%rd17+1024], {%f33, %f33, %f33, %f33};
	st.local.v4.f32 	[%rd17+1536], {%f33, %f33, %f33, %f33};
	st.local.v4.f32 	[%rd17+16], {%f33, %f33, %f33, %f33};
	st.local.v4.f32 	[%rd17+528], {%f33, %f33, %f33, %f33};
	st.local.v4.f32 	[%rd17+1040], {%f33, %f33, %f33, %f33};
	st.local.v4.f32 	[%rd17+1552], {%f33, %f33, %f33, %f33};
	add.s32 	%r77, %r77, 1;
	setp.ne.s32 	%p1, %r77, 16;
	@%p1 bra 	$L__BB0_1;
	mov.u32 	%r3, %ctaid.x;
	shl.b32 	%r25, %r3, 12;
	mov.u32 	%r4, %tid.x;
	or.b32  	%r26, %r25, %r4;
	shl.b32 	%r27, %r4, 8;
	and.b32  	%r28, %r27, 7168;
	and.b32  	%r29, %r26, 2147221507;
	or.b32  	%r5, %r29, %r28;
	shl.b32 	%r30, %r3, 6;
	and.b32  	%r6, %r30, 4032;
	shl.b32 	%r31, %r4, 4;
	and.b32  	%r7, %r31, 384;
	and.b32  	%r32, %r31, 112;
	mov.u32 	%r33, _ZZ16mymatmul_kernel0E13kernel_shared;
	add.s32 	%r8, %r33, %r32;
	shl.b32 	%r34, %r4, 6;
	and.b32  	%r35, %r34, 1536;
	mov.u32 	%r36, _ZZ16mymatmul_kernel0E11data_shared;
	add.s32 	%r9, %r36, %r35;
	add.s64 	%rd33, %rd1, 1024;
	cvta.to.global.u64 	%rd3, %rd13;
	cvta.to.global.u64 	%rd4, %rd12;
	mov.b32 	%r78, 0;
$L__BB0_3:
	bar.sync 	0;
	shl.b32 	%r38, %r78, 2;
	add.s32 	%r39, %r5, %r38;
	mul.wide.u32 	%rd18, %r39, 4;
	add.s64 	%rd19, %rd4, %rd18;
	ld.global.nc.f32 	%f34, [%rd19];
	shl.b32 	%r40, %r4, 2;
	mov.u32 	%r41, _ZZ16mymatmul_kernel0E11data_shared;
	add.s32 	%r42, %r41, %r40;
	st.shared.f32 	[%r42], %f34;
	ld.global.nc.f32 	%f35, [%rd19+32768];
	st.shared.f32 	[%r42+128], %f35;
	ld.global.nc.f32 	%f36, [%rd19+65536];
	st.shared.f32 	[%r42+256], %f36;
	ld.global.nc.f32 	%f37, [%rd19+98304];
	st.shared.f32 	[%r42+384], %f37;
	ld.global.nc.f32 	%f38, [%rd19+131072];
	st.shared.f32 	[%r42+512], %f38;
	ld.global.nc.f32 	%f39, [%rd19+163840];
	st.shared.f32 	[%r42+640], %f39;
	ld.global.nc.f32 	%f40, [%rd19+196608];
	st.shared.f32 	[%r42+768], %f40;
	ld.global.nc.f32 	%f41, [%rd19+229376];
	st.shared.f32 	[%r42+896], %f41;
	ld.global.nc.f32 	%f42, [%rd19+262144];
	st.shared.f32 	[%r42+1024], %f42;
	ld.global.nc.f32 	%f43, [%rd19+294912];
	st.shared.f32 	[%r42+1152], %f43;
	ld.global.nc.f32 	%f44, [%rd19+327680];
	st.shared.f32 	[%r42+1280], %f44;
	ld.global.nc.f32 	%f45, [%rd19+360448];
	st.shared.f32 	[%r42+1408], %f45;
	ld.global.nc.f32 	%f46, [%rd19+393216];
	st.shared.f32 	[%r42+1536], %f46;
	ld.global.nc.f32 	%f47, [%rd19+425984];
	st.shared.f32 	[%r42+1664], %f47;
	ld.global.nc.f32 	%f48, [%rd19+458752];
	st.shared.f32 	[%r42+1792], %f48;
	ld.global.nc.f32 	%f49, [%rd19+491520];
	st.shared.f32 	[%r42+1920], %f49;
	ld.global.nc.f32 	%f50, [%rd19+524288];
	st.shared.f32 	[%r42+2048], %f50;
	ld.global.nc.f32 	%f51, [%rd19+557056];
	st.shared.f32 	[%r42+2176], %f51;
	ld.global.nc.f32 	%f52, [%rd19+589824];
	st.shared.f32 	[%r42+2304], %f52;
	ld.global.nc.f32 	%f53, [%rd19+622592];
	st.shared.f32 	[%r42+2432], %f53;
	ld.global.nc.f32 	%f54, [%rd19+655360];
	st.shared.f32 	[%r42+2560], %f54;
	ld.global.nc.f32 	%f55, [%rd19+688128];
	st.shared.f32 	[%r42+2688], %f55;
	ld.global.nc.f32 	%f56, [%rd19+720896];
	st.shared.f32 	[%r42+2816], %f56;
	ld.global.nc.f32 	%f57, [%rd19+753664];
	st.shared.f32 	[%r42+2944], %f57;
	ld.global.nc.f32 	%f58, [%rd19+786432];
	st.shared.f32 	[%r42+3072], %f58;
	ld.global.nc.f32 	%f59, [%rd19+819200];
	st.shared.f32 	[%r42+3200], %f59;
	ld.global.nc.f32 	%f60, [%rd19+851968];
	st.shared.f32 	[%r42+3328], %f60;
	ld.global.nc.f32 	%f61, [%rd19+884736];
	st.shared.f32 	[%r42+3456], %f61;
	ld.global.nc.f32 	%f62, [%rd19+917504];
	st.shared.f32 	[%r42+3584], %f62;
	ld.global.nc.f32 	%f63, [%rd19+950272];
	st.shared.f32 	[%r42+3712], %f63;
	ld.global.nc.f32 	%f64, [%rd19+983040];
	st.shared.f32 	[%r42+3840], %f64;
	ld.global.nc.f32 	%f65, [%rd19+1015808];
	st.shared.f32 	[%r42+3968], %f65;
	shl.b32 	%r43, %r78, 14;
	add.s32 	%r44, %r6, %r4;
	or.b32  	%r45, %r44, %r43;
	mul.wide.u32 	%rd20, %r45, 4;
	add.s64 	%rd21, %rd3, %rd20;
	ld.global.nc.f32 	%f66, [%rd21];
	mov.u32 	%r46, _ZZ16mymatmul_kernel0E13kernel_shared;
	add.s32 	%r47, %r46, %r40;
	st.shared.f32 	[%r47], %f66;
	ld.global.nc.f32 	%f67, [%rd21+128];
	st.shared.f32 	[%r47+128], %f67;
	ld.global.nc.f32 	%f68, [%rd21+16384];
	st.shared.f32 	[%r47+256], %f68;
	ld.global.nc.f32 	%f69, [%rd21+16512];
	st.shared.f32 	[%r47+384], %f69;
	ld.global.nc.f32 	%f70, [%rd21+32768];
	st.shared.f32 	[%r47+512], %f70;
	ld.global.nc.f32 	%f71, [%rd21+32896];
	st.shared.f32 	[%r47+640], %f71;
	ld.global.nc.f32 	%f72, [%rd21+49152];
	st.shared.f32 	[%r47+768], %f72;
	ld.global.nc.f32 	%f73, [%rd21+49280];
	st.shared.f32 	[%r47+896], %f73;
	bar.sync 	0;
	ld.shared.f32 	%f1, [%r8];
	ld.shared.f32 	%f2, [%r8+140];
	ld.shared.f32 	%f3, [%r8+128];
	ld.shared.f32 	%f4, [%r8+132];
	ld.shared.f32 	%f5, [%r8+4];
	ld.shared.f32 	%f6, [%r8+136];
	ld.shared.f32 	%f7, [%r8+8];
	ld.shared.f32 	%f8, [%r8+12];
	mov.b32 	%r79, 2048;
	mov.u64 	%rd32, %rd33;
$L__BB0_4:
	ld.local.v4.f32 	{%f74, %f75, %f76, %f77}, [%rd32+-1024];
	add.s32 	%r48, %r9, %r79;
	ld.shared.f32 	%f78, [%r48+-2048];
	fma.rn.f32 	%f79, %f78, %f1, %f74;
	ld.local.v4.f32 	{%f80, %f81, %f82, %f83}, [%rd32+-512];
	fma.rn.f32 	%f84, %f78, %f3, %f80;
	ld.local.v4.f32 	{%f85, %f86, %f87, %f88}, [%rd32];
	ld.shared.f32 	%f89, [%r48];
	fma.rn.f32 	%f90, %f89, %f1, %f85;
	ld.local.v4.f32 	{%f91, %f92, %f93, %f94}, [%rd32+512];
	fma.rn.f32 	%f95, %f89, %f3, %f91;
	ld.local.v4.f32 	{%f96, %f97, %f98, %f99}, [%rd32+-1008];
	ld.shared.f32 	%f100, [%r48+-2032];
	fma.rn.f32 	%f101, %f100, %f1, %f96;
	ld.local.v4.f32 	{%f102, %f103, %f104, %f105}, [%rd32+-496];
	fma.rn.f32 	%f106, %f100, %f3, %f102;
	ld.local.v4.f32 	{%f107, %f108, %f109, %f110}, [%rd32+16];
	ld.shared.f32 	%f111, [%r48+16];
	fma.rn.f32 	%f112, %f111, %f1, %f107;
	ld.local.v4.f32 	{%f113, %f114, %f115, %f116}, [%rd32+528];
	fma.rn.f32 	%f117, %f111, %f3, %f113;
	fma.rn.f32 	%f118, %f78, %f5, %f75;
	fma.rn.f32 	%f119, %f78, %f4, %f81;
	fma.rn.f32 	%f120, %f89, %f5, %f86;
	fma.rn.f32 	%f121, %f89, %f4, %f92;
	fma.rn.f32 	%f122, %f100, %f5, %f97;
	fma.rn.f32 	%f123, %f100, %f4, %f103;
	fma.rn.f32 	%f124, %f111, %f5, %f108;
	fma.rn.f32 	%f125, %f111, %f4, %f114;
	fma.rn.f32 	%f126, %f78, %f7, %f76;
	fma.rn.f32 	%f127, %f78, %f6, %f82;
	fma.rn.f32 	%f128, %f89, %f7, %f87;
	fma.rn.f32 	%f129, %f89, %f6, %f93;
	fma.rn.f32 	%f130, %f100, %f7, %f98;
	fma.rn.f32 	%f131, %f100, %f6, %f104;
	fma.rn.f32 	%f132, %f111, %f7, %f109;
	fma.rn.f32 	%f133, %f111, %f6, %f115;
	fma.rn.f32 	%f134, %f78, %f8, %f77;
	st.local.v4.f32 	[%rd32+-1024], {%f79, %f118, %f126, %f134};
	fma.rn.f32 	%f135, %f78, %f2, %f83;
	st.local.v4.f32 	[%rd32+-512], {%f84, %f119, %f127, %f135};
	fma.rn.f32 	%f136, %f89, %f8, %f88;
	st.local.v4.f32 	[%rd32], {%f90, %f120, %f128, %f136};
	fma.rn.f32 	%f137, %f89, %f2, %f94;
	st.local.v4.f32 	[%rd32+512], {%f95, %f121, %f129, %f137};
	fma.rn.f32 	%f138, %f100, %f8, %f99;
	st.local.v4.f32 	[%rd32+-1008], {%f101, %f122, %f130, %f138};
	fma.rn.f32 	%f139, %f100, %f2, %f105;
	st.local.v4.f32 	[%rd32+-496], {%f106, %f123, %f131, %f139};
	fma.rn.f32 	%f140, %f111, %f8, %f110;
	st.local.v4.f32 	[%rd32+16], {%f112, %f124, %f132, %f140};
	fma.rn.f32 	%f141, %f111, %f2, %f116;
	st.local.v4.f32 	[%rd32+528], {%f117, %f125, %f133, %f141};
	add.s32 	%r79, %r79, 32;
	add.s64 	%rd32, %rd32, 32;
	setp.ne.s32 	%p2, %r79, 2560;
	@%p2 bra 	$L__BB0_4;
	ld.shared.f32 	%f9, [%r8+256];
	ld.shared.f32 	%f10, [%r8+396];
	ld.shared.f32 	%f11, [%r8+384];
	ld.shared.f32 	%f12, [%r8+388];
	ld.shared.f32 	%f13, [%r8+260];
	ld.shared.f32 	%f14, [%r8+392];
	ld.shared.f32 	%f15, [%r8+264];
	ld.shared.f32 	%f16, [%r8+268];
	mov.b32 	%r80, 0;
$L__BB0_6:
	shl.b32 	%r50, %r80, 3;
	add.s32 	%r51, %r7, %r50;
	mul.wide.u32 	%rd22, %r50, 4;
	add.s64 	%rd23, %rd1, %rd22;
	ld.local.v4.f32 	{%f142, %f143, %f144, %f145}, [%rd23];
	shl.b32 	%r52, %r51, 2;
	mov.u32 	%r53, _ZZ16mymatmul_kernel0E11data_shared;
	add.s32 	%r54, %r53, %r52;
	ld.shared.f32 	%f146, [%r54+4];
	fma.rn.f32 	%f147, %f146, %f9, %f142;
	ld.local.v4.f32 	{%f148, %f149, %f150, %f151}, [%rd23+512];
	fma.rn.f32 	%f152, %f146, %f11, %f148;
	ld.local.v4.f32 	{%f153, %f154, %f155, %f156}, [%rd23+1024];
	ld.shared.f32 	%f157, [%r54+2052];
	fma.rn.f32 	%f158, %f157, %f9, %f153;
	ld.local.v4.f32 	{%f159, %f160, %f161, %f162}, [%rd23+1536];
	fma.rn.f32 	%f163, %f157, %f11, %f159;
	ld.local.v4.f32 	{%f164, %f165, %f166, %f167}, [%rd23+16];
	ld.shared.f32 	%f168, [%r54+20];
	fma.rn.f32 	%f169, %f168, %f9, %f164;
	ld.local.v4.f32 	{%f170, %f171, %f172, %f173}, [%rd23+528];
	fma.rn.f32 	%f174, %f168, %f11, %f170;
	ld.local.v4.f32 	{%f175, %f176, %f177, %f178}, [%rd23+1040];
	ld.shared.f32 	%f179, [%r54+2068];
	fma.rn.f32 	%f180, %f179, %f9, %f175;
	ld.local.v4.f32 	{%f181, %f182, %f183, %f184}, [%rd23+1552];
	fma.rn.f32 	%f185, %f179, %f11, %f181;
	fma.rn.f32 	%f186, %f146, %f13, %f143;
	fma.rn.f32 	%f187, %f146, %f12, %f149;
	fma.rn.f32 	%f188, %f157, %f13, %f154;
	fma.rn.f32 	%f189, %f157, %f12, %f160;
	fma.rn.f32 	%f190, %f168, %f13, %f165;
	fma.rn.f32 	%f191, %f168, %f12, %f171;
	fma.rn.f32 	%f192, %f179, %f13, %f176;
	fma.rn.f32 	%f193, %f179, %f12, %f182;
	fma.rn.f32 	%f194, %f146, %f15, %f144;
	fma.rn.f32 	%f195, %f146, %f14, %f150;
	fma.rn.f32 	%f196, %f157, %f15, %f155;
	fma.rn.f32 	%f197, %f157, %f14, %f161;
	fma.rn.f32 	%f198, %f168, %f15, %f166;
	fma.rn.f32 	%f199, %f168, %f14, %f172;
	fma.rn.f32 	%f200, %f179, %f15, %f177;
	fma.rn.f32 	%f201, %f179, %f14, %f183;
	fma.rn.f32 	%f202, %f146, %f16, %f145;
	st.local.v4.f32 	[%rd23], {%f147, %f186, %f194, %f202};
	fma.rn.f32 	%f203, %f146, %f10, %f151;
	st.local.v4.f32 	[%rd23+512], {%f152, %f187, %f195, %f203};
	fma.rn.f32 	%f204, %f157, %f16, %f156;
	st.local.v4.f32 	[%rd23+1024], {%f158, %f188, %f196, %f204};
	fma.rn.f32 	%f205, %f157, %f10, %f162;
	st.local.v4.f32 	[%rd23+1536], {%f163, %f189, %f197, %f205};
	fma.rn.f32 	%f206, %f168, %f16, %f167;
	st.local.v4.f32 	[%rd23+16], {%f169, %f190, %f198, %f206};
	fma.rn.f32 	%f207, %f168, %f10, %f173;
	st.local.v4.f32 	[%rd23+528], {%f174, %f191, %f199, %f207};
	fma.rn.f32 	%f208, %f179, %f16, %f178;
	st.local.v4.f32 	[%rd23+1040], {%f180, %f192, %f200, %f208};
	fma.rn.f32 	%f209, %f179, %f10, %f184;
	st.local.v4.f32 	[%rd23+1552], {%f185, %f193, %f201, %f209};
	add.s32 	%r80, %r80, 1;
	setp.ne.s32 	%p3, %r80, 16;
	@%p3 bra 	$L__BB0_6;
	ld.shared.f32 	%f17, [%r8+512];
	ld.shared.f32 	%f18, [%r8+652];
	ld.shared.f32 	%f19, [%r8+640];
	ld.shared.f32 	%f20, [%r8+644];
	ld.shared.f32 	%f21, [%r8+516];
	ld.shared.f32 	%f22, [%r8+648];
	ld.shared.f32 	%f23, [%r8+520];
	ld.shared.f32 	%f24, [%r8+524];
	mov.b32 	%r81, 0;
$L__BB0_8:
	shl.b32 	%r56, %r81, 3;
	add.s32 	%r57, %r7, %r56;
	mul.wide.u32 	%rd24, %r56, 4;
	add.s64 	%rd25, %rd1, %rd24;
	ld.local.v4.f32 	{%f210, %f211, %f212, %f213}, [%rd25];
	shl.b32 	%r58, %r57, 2;
	mov.u32 	%r59, _ZZ16mymatmul_kernel0E11data_shared;
	add.s32 	%r60, %r59, %r58;
	ld.shared.f32 	%f214, [%r60+8];
	fma.rn.f32 	%f215, %f214, %f17, %f210;
	ld.local.v4.f32 	{%f216, %f217, %f218, %f219}, [%rd25+512];
	fma.rn.f32 	%f220, %f214, %f19, %f216;
	ld.local.v4.f32 	{%f221, %f222, %f223, %f224}, [%rd25+1024];
	ld.shared.f32 	%f225, [%r60+2056];
	fma.rn.f32 	%f226, %f225, %f17, %f221;
	ld.local.v4.f32 	{%f227, %f228, %f229, %f230}, [%rd25+1536];
	fma.rn.f32 	%f231, %f225, %f19, %f227;
	ld.local.v4.f32 	{%f232, %f233, %f234, %f235}, [%rd25+16];
	ld.shared.f32 	%f236, [%r60+24];
	fma.rn.f32 	%f237, %f236, %f17, %f232;
	ld.local.v4.f32 	{%f238, %f239, %f240, %f241}, [%rd25+528];
	fma.rn.f32 	%f242, %f236, %f19, %f238;
	ld.local.v4.f32 	{%f243, %f244, %f245, %f246}, [%rd25+1040];
	ld.shared.f32 	%f247, [%r60+2072];
	fma.rn.f32 	%f248, %f247, %f17, %f243;
	ld.local.v4.f32 	{%f249, %f250, %f251, %f252}, [%rd25+1552];
	fma.rn.f32 	%f253, %f247, %f19, %f249;
	fma.rn.f32 	%f254, %f214, %f21, %f211;
	fma.rn.f32 	%f255, %f214, %f20, %f217;
	fma.rn.f32 	%f256, %f225, %f21, %f222;
	fma.rn.f32 	%f257, %f225, %f20, %f228;
	fma.rn.f32 	%f258, %f236, %f21, %f233;
	fma.rn.f32 	%f259, %f236, %f20, %f239;
	fma.rn.f32 	%f260, %f247, %f21, %f244;
	fma.rn.f32 	%f261, %f247, %f20, %f250;
	fma.rn.f32 	%f262, %f214, %f23, %f212;
	fma.rn.f32 	%f263, %f214, %f22, %f218;
	fma.rn.f32 	%f264, %f225, %f23, %f223;
	fma.rn.f32 	%f265, %f225, %f22, %f229;
	fma.rn.f32 	%f266, %f236, %f23, %f234;
	fma.rn.f32 	%f267, %f236, %f22, %f240;
	fma.rn.f32 	%f268, %f247, %f23, %f245;
	fma.rn.f32 	%f269, %f247, %f22, %f251;
	fma.rn.f32 	%f270, %f214, %f24, %f213;
	st.local.v4.f32 	[%rd25], {%f215, %f254, %f262, %f270};
	fma.rn.f32 	%f271, %f214, %f18, %f219;
	st.local.v4.f32 	[%rd25+512], {%f220, %f255, %f263, %f271};
	fma.rn.f32 	%f272, %f225, %f24, %f224;
	st.local.v4.f32 	[%rd25+1024], {%f226, %f256, %f264, %f272};
	fma.rn.f32 	%f273, %f225, %f18, %f230;
	st.local.v4.f32 	[%rd25+1536], {%f231, %f257, %f265, %f273};
	fma.rn.f32 	%f274, %f236, %f24, %f235;
	st.local.v4.f32 	[%rd25+16], {%f237, %f258, %f266, %f274};
	fma.rn.f32 	%f275, %f236, %f18, %f241;
	st.local.v4.f32 	[%rd25+528], {%f242, %f259, %f267, %f275};
	fma.rn.f32 	%f276, %f247, %f24, %f246;
	st.local.v4.f32 	[%rd25+1040], {%f248, %f260, %f268, %f276};
	fma.rn.f32 	%f277, %f247, %f18, %f252;
	st.local.v4.f32 	[%rd25+1552], {%f253, %f261, %f269, %f277};
	add.s32 	%r81, %r81, 1;
	setp.ne.s32 	%p4, %r81, 16;
	@%p4 bra 	$L__BB0_8;
	ld.shared.f32 	%f25, [%r8+768];
	ld.shared.f32 	%f26, [%r8+908];
	ld.shared.f32 	%f27, [%r8+896];
	ld.shared.f32 	%f28, [%r8+900];
	ld.shared.f32 	%f29, [%r8+772];
	ld.shared.f32 	%f30, [%r8+904];
	ld.shared.f32 	%f31, [%r8+776];
	ld.shared.f32 	%f32, [%r8+780];
	mov.b32 	%r82, 0;
$L__BB0_10:
	shl.b32 	%r62, %r82, 3;
	add.s32 	%r63, %r7, %r62;
	mul.wide.u32 	%rd26, %r62, 4;
	add.s64 	%rd27, %rd1, %rd26;
	ld.local.v4.f32 	{%f278, %f279, %f280, %f281}, [%rd27];
	shl.b32 	%r64, %r63, 2;
	mov.u32 	%r65, _ZZ16mymatmul_kernel0E11data_shared;
	add.s32 	%r66, %r65, %r64;
	ld.shared.f32 	%f282, [%r66+12];
	fma.rn.f32 	%f283, %f282, %f25, %f278;
	ld.local.v4.f32 	{%f284, %f285, %f286, %f287}, [%rd27+512];
	fma.rn.f32 	%f288, %f282, %f27, %f284;
	ld.local.v4.f32 	{%f289, %f290, %f291, %f292}, [%rd27+1024];
	ld.shared.f32 	%f293, [%r66+2060];
	fma.rn.f32 	%f294, %f293, %f25, %f289;
	ld.local.v4.f32 	{%f295, %f296, %f297, %f298}, [%rd27+1536];
	fma.rn.f32 	%f299, %f293, %f27, %f295;
	ld.local.v4.f32 	{%f300, %f301, %f302, %f303}, [%rd27+16];
	ld.shared.f32 	%f304, [%r66+28];
	fma.rn.f32 	%f305, %f304, %f25, %f300;
	ld.local.v4.f32 	{%f306, %f307, %f308, %f309}, [%rd27+528];
	fma.rn.f32 	%f310, %f304, %f27, %f306;
	ld.local.v4.f32 	{%f311, %f312, %f313, %f314}, [%rd27+1040];
	ld.shared.f32 	%f315, [%r66+2076];
	fma.rn.f32 	%f316, %f315, %f25, %f311;
	ld.local.v4.f32 	{%f317, %f318, %f319, %f320}, [%rd27+1552];
	fma.rn.f32 	%f321, %f315, %f27, %f317;
	fma.rn.f32 	%f322, %f282, %f29, %f279;
	fma.rn.f32 	%f323, %f282, %f28, %f285;
	fma.rn.f32 	%f324, %f293, %f29, %f290;
	fma.rn.f32 	%f325, %f293, %f28, %f296;
	fma.rn.f32 	%f326, %f304, %f29, %f301;
	fma.rn.f32 	%f327, %f304, %f28, %f307;
	fma.rn.f32 	%f328, %f315, %f29, %f312;
	fma.rn.f32 	%f329, %f315, %f28, %f318;
	fma.rn.f32 	%f330, %f282, %f31, %f280;
	fma.rn.f32 	%f331, %f282, %f30, %f286;
	fma.rn.f32 	%f332, %f293, %f31, %f291;
	fma.rn.f32 	%f333, %f293, %f30, %f297;
	fma.rn.f32 	%f334, %f304, %f31, %f302;
	fma.rn.f32 	%f335, %f304, %f30, %f308;
	fma.rn.f32 	%f336, %f315, %f31, %f313;
	fma.rn.f32 	%f337, %f315, %f30, %f319;
	fma.rn.f32 	%f338, %f282, %f32, %f281;
	st.local.v4.f32 	[%rd27], {%f283, %f322, %f330, %f338};
	fma.rn.f32 	%f339, %f282, %f26, %f287;
	st.local.v4.f32 	[%rd27+512], {%f288, %f323, %f331, %f339};
	fma.rn.f32 	%f340, %f293, %f32, %f292;
	st.local.v4.f32 	[%rd27+1024], {%f294, %f324, %f332, %f340};
	fma.rn.f32 	%f341, %f293, %f26, %f298;
	st.local.v4.f32 	[%rd27+1536], {%f299, %f325, %f333, %f341};
	fma.rn.f32 	%f342, %f304, %f32, %f303;
	st.local.v4.f32 	[%rd27+16], {%f305, %f326, %f334, %f342};
	fma.rn.f32 	%f343, %f304, %f26, %f309;
	st.local.v4.f32 	[%rd27+528], {%f310, %f327, %f335, %f343};
	fma.rn.f32 	%f344, %f315, %f32, %f314;
	st.local.v4.f32 	[%rd27+1040], {%f316, %f328, %f336, %f344};
	fma.rn.f32 	%f345, %f315, %f26, %f320;
	st.local.v4.f32 	[%rd27+1552], {%f321, %f329, %f337, %f345};
	add.s32 	%r82, %r82, 1;
	setp.ne.s32 	%p5, %r82, 16;
	@%p5 bra 	$L__BB0_10;
	add.s32 	%r78, %r78, 1;
	setp.ne.s32 	%p6, %r78, 256;
	@%p6 bra 	$L__BB0_3;
	ld.param.u64 	%rd31, [mymatmul_kernel0_param_2];
	shl.b32 	%r68, %r3, 14;
	and.b32  	%r69, %r68, 2146435072;
	shl.b32 	%r70, %r4, 14;
	and.b32  	%r71, %r70, 393216;
	or.b32  	%r72, %r69, %r71;
	shl.b32 	%r73, %r4, 2;
	and.b32  	%r74, %r73, 28;
	or.b32  	%r75, %r72, %r6;
	add.s32 	%r76, %r75, %r74;
	mul.wide.u32 	%rd28, %r76, 4;
	cvta.to.global.u64 	%rd29, %rd31;
	add.s64 	%rd30, %rd28, %rd29;
	add.s64 	%rd34, %rd30, 2097152;
	mov.b32 	%r83, 0;
$L__BB0_13:
	ld.local.v4.f32 	{%f346, %f347, %f348, %f349}, [%rd33+-1024];
	st.global.f32 	[%rd34+-2097152], %f346;
	ld.local.v4.f32 	{%f350, %f351, %f352, %f353}, [%rd33+-512];
	st.global.f32 	[%rd34+-2097024], %f350;
	ld.local.v4.f32 	{%f354, %f355, %f356, %f357}, [%rd33];
	st.global.f32 	[%rd34], %f354;
	ld.local.v4.f32 	{%f358, %f359, %f360, %f361}, [%rd33+512];
	st.global.f32 	[%rd34+128], %f358;
	st.global.f32 	[%rd34+-2097148], %f347;
	st.global.f32 	[%rd34+-2097020], %f351;
	st.global.f32 	[%rd34+4], %f355;
	st.global.f32 	[%rd34+132], %f359;
	st.global.f32 	[%rd34+-2097144], %f348;
	st.global.f32 	[%rd34+-2097016], %f352;
	st.global.f32 	[%rd34+8], %f356;
	st.global.f32 	[%rd34+136], %f360;
	st.global.f32 	[%rd34+-2097140], %f349;
	st.global.f32 	[%rd34+-2097012], %f353;
	st.global.f32 	[%rd34+12], %f357;
	st.global.f32 	[%rd34+140], %f361;
	add.s32 	%r83, %r83, 1;
	add.s64 	%rd34, %rd34, 16384;
	add.s64 	%rd33, %rd33, 16;
	setp.ne.s32 	%p7, %r83, 32;
	@%p7 bra 	$L__BB0_13;
	ret;

}


// ===== COMPILED SASS (sm_100) =====

	.target	sm_100

	.elftype	@"ET_EXEC"


//--------------------- .note.nv.tkinfo           --------------------------
	.section	.note.nv.tkinfo,"",@"SHT_NOTE"
	.sectionflags	@"SHF_NOTE_NV_TKINFO"
	.tkinfo
        /*0018*/ 	.word	0x00000002
        /*0030*/ 	.string	""
        /*0030*/ 	.string	"ptxas"
        /*0030*/ 	.string	"Cuda compilation tools, release 13.0, V13.0.88"
        /*0030*/ 	.string	"Build cuda_13.0.r13.0/compiler.36424714_0"
        /*0030*/ 	.string	"-arch sm_100 -m 64 "



//--------------------- .note.nv.cuinfo           --------------------------
	.section	.note.nv.cuinfo,"",@"SHT_NOTE"
	.sectionflags	@"SHF_NOTE_NV_CUINFO"
        /*0018*/ 	.short	0x0002
        /*001a*/ 	.short	0x0064
        /*001c*/ 	.short	0x0082
	.zero		2


//--------------------- .nv.info                  --------------------------
	.section	.nv.info,"",@"SHT_CUDA_INFO"
	.align	4


	//----- nvinfo : EIATTR_REGCOUNT
	.align		4
        /*0000*/ 	.byte	0x04, 0x2f
        /*0002*/ 	.short	(.L_1 - .L_0)
	.align		4
.L_0:
        /*0004*/ 	.word	index@(mymatmul_kernel0)
        /*0008*/ 	.word	0x00000047


	//----- nvinfo : EIATTR_FRAME_SIZE
	.align		4
.L_1:
        /*000c*/ 	.byte	0x04, 0x11
        /*000e*/ 	.short	(.L_3 - .L_2)
	.align		4
.L_2:
        /*0010*/ 	.word	index@(mymatmul_kernel0)
        /*0014*/ 	.word	0x00000800


	//----- nvinfo : EIATTR_MIN_STACK_SIZE
	.align		4
.L_3:
        /*0018*/ 	.byte	0x04, 0x12
        /*001a*/ 	.short	(.L_5 - .L_4)
	.align		4
.L_4:
        /*001c*/ 	.word	index@(mymatmul_kernel0)
        /*0020*/ 	.word	0x00000800
.L_5:


//--------------------- .nv.compat                --------------------------
	.section	.nv.compat,"",@"SHT_CUDA_COMPAT_INFO"
	.align	4
        /*0000*/ 	.byte	0x02, 0x09, 0x00, 0x00, 0x02, 0x02, 0x01, 0x00, 0x02, 0x05, 0x05, 0x00, 0x03, 0x07, 0x01, 0x01
        /*0010*/ 	.byte	0x02, 0x03, 0x00, 0x00, 0x02, 0x06, 0x01, 0x00, 0x04, 0x0b, 0x08, 0x00, 0x09, 0x00, 0x00, 0x00
        /*0020*/ 	.byte	0x00, 0x00, 0x00, 0x00


//--------------------- .nv.info.mymatmul_kernel0 --------------------------
	.section	.nv.info.mymatmul_kernel0,"",@"SHT_CUDA_INFO"
	.sectionflags	@""
	.align	4


	//----- nvinfo : EIATTR_CUDA_API_VERSION
	.align		4
        /*0000*/ 	.byte	0x04, 0x37
        /*0002*/ 	.short	(.L_7 - .L_6)
.L_6:
        /*0004*/ 	.word	0x00000082


	//----- nvinfo : EIATTR_KPARAM_INFO
	.align		4
.L_7:
        /*0008*/ 	.byte	0x04, 0x17
        /*000a*/ 	.short	(.L_9 - .L_8)
.L_8:
        /*000c*/ 	.word	0x00000000
        /*0010*/ 	.short	0x0002
        /*0012*/ 	.short	0x0010
        /*0014*/ 	.byte	0x00, 0xf5, 0x21, 0x00


	//----- nvinfo : EIATTR_KPARAM_INFO
	.align		4
.L_9:
        /*0018*/ 	.byte	0x04, 0x17
        /*001a*/ 	.short	(.L_11 - .L_10)
.L_10:
        /*001c*/ 	.word	0x00000000
        /*0020*/ 	.short	0x0001
        /*0022*/ 	.short	0x0008
        /*0024*/ 	.byte	0x00, 0xf5, 0x21, 0x00


	//----- nvinfo : EIATTR_KPARAM_INFO
	.align		4
.L_11:
        /*0028*/ 	.byte	0x04, 0x17
        /*002a*/ 	.short	(.L_13 - .L_12)
.L_12:
        /*002c*/ 	.word	0x00000000
        /*0030*/ 	.short	0x0000
        /*0032*/ 	.short	0x0000
        /*0034*/ 	.byte	0x00, 0xf5, 0x21, 0x00


	//----- nvinfo : EIATTR_SPARSE_MMA_MASK
	.align		4
.L_13:
        /*0038*/ 	.byte	0x03, 0x50
        /*003a*/ 	.short	0x0000


	//----- nvinfo : EIATTR_MAXREG_COUNT
	.align		4
        /*003c*/ 	.byte	0x03, 0x1b
        /*003e*/ 	.short	0x00ff


	//----- nvinfo : EIATTR_NUM_BARRIERS
	.align		4
        /*0040*/ 	.byte	0x02, 0x4c
        /*0042*/ 	.byte	0x01
	.zero		1


	//----- nvinfo : EIATTR_MERCURY_ISA_VERSION
	.align		4
        /*0044*/ 	.byte	0x03, 0x5f
        /*0046*/ 	.short	0x0101


	//----- nvinfo : EIATTR_VRC_CTA_INIT_COUNT
	.align		4
        /*0048*/ 	.byte	0x02, 0x4a
	.zero		1
	.zero		1


	//----- nvinfo : EIATTR_EXIT_INSTR_OFFSETS
	.align		4
        /*004c*/ 	.byte	0x04, 0x1c
        /*004e*/ 	.short	(.L_15 - .L_14)


	//   ....[0]....
.L_14:
        /*0050*/ 	.word	0x00003470


	//----- nvinfo : EIATTR_MAX_THREADS
	.align		4
.L_15:
        /*0054*/ 	.byte	0x04, 0x05
        /*0056*/ 	.short	(.L_17 - .L_16)
.L_16:
        /*0058*/ 	.word	0x00000020
        /*005c*/ 	.word	0x00000001
        /*0060*/ 	.word	0x00000001


	//----- nvinfo : EIATTR_CBANK_PARAM_SIZE
	.align		4
.L_17:
        /*0064*/ 	.byte	0x03, 0x19
        /*0066*/ 	.short	0x0018


	//----- nvinfo : EIATTR_PARAM_CBANK
	.align		4
        /*0068*/ 	.byte	0x04, 0x0a
        /*006a*/ 	.short	(.L_19 - .L_18)
	.align		4
.L_18:
        /*006c*/ 	.word	index@(.nv.constant0.mymatmul_kernel0)
        /*0070*/ 	.short	0x0380
        /*0072*/ 	.short	0x0018


	//----- nvinfo : EIATTR_SW_WAR
	.align		4
.L_19:
        /*0074*/ 	.byte	0x04, 0x36
        /*0076*/ 	.short	(.L_21 - .L_20)
.L_20:
        /*0078*/ 	.word	0x00000008
.L_21:


//--------------------- .nv.callgraph             --------------------------
	.section	.nv.callgraph,"",@"SHT_CUDA_CALLGRAPH"
	.align	4
	.sectionentsize	8
	.align		4
        /*0000*/ 	.word	0x00000000
	.align		4
        /*0004*/ 	.word	0xffffffff
	.align		4
        /*0008*/ 	.word	0x00000000
	.align		4
        /*000c*/ 	.word	0xfffffffe
	.align		4
        /*0010*/ 	.word	0x00000000
	.align		4
        /*0014*/ 	.word	0xfffffffd
	.align		4
        /*0018*/ 	.word	0x00000000
	.align		4
        /*001c*/ 	.word	0xfffffffc


//--------------------- .text.mymatmul_kernel0    --------------------------
	.section	.text.mymatmul_kernel0,"ax",@progbits
	.align	128
        .global         mymatmul_kernel0
        .type           mymatmul_kernel0,@function
        .size           mymatmul_kernel0,(.L_x_7 - mymatmul_kernel0)
        .other          mymatmul_kernel0,@"STO_CUDA_ENTRY STV_DEFAULT"
mymatmul_kernel0:
.text.mymatmul_kernel0:
[----:B------:R-:W0:Y:S08]  /*0000*/  LDC R1, c[0x0][0x37c] ;  /* 0x0000df00ff017b82 */ /* 0x000e300000000800 */
[----:B------:R-:W1:Y:S01]  /*0010*/  S2UR UR9, SR_CTAID.X ;  /* 0x00000000000979c3 */ /* 0x000e620000002500 */
[----:B------:R-:W2:Y:S01]  /*0020*/  S2R R0, SR_TID.X ;  /* 0x0000000000007919 */ /* 0x000ea20000002100 */
[----:B0-----:R-:W-:Y:S01]  /*0030*/  IADD3 R1, PT, PT, R1, -0x800, RZ ;  /* 0xfffff80001017810 */ /* 0x001fe20007ffe0ff */
[----:B------:R-:W-:Y:S01]  /*0040*/  UMOV UR5, 0x400 ;  /* 0x0000040000057882 */ /* 0x000fe20000000000 */
[----:B------:R-:W0:Y:S02]  /*0050*/  LDCU.64 UR12, c[0x0][0x358] ;  /* 0x00006b00ff0c77ac */ /* 0x000e240008000a00 */
[C---:B------:R-:W-:Y:S01]  /*0060*/  R2UR UR10, R1.reuse ;  /* 0x00000000010a72ca */ /* 0x040fe200000e0000 */
[----:B------:R3:W-:Y:S01]  /*0070*/  STL.128 [R1], RZ ;  /* 0x000000ff01007387 */ /* 0x0007e20000100c00 */
[----:B------:R-:W4:Y:S01]  /*0080*/  S2UR UR8, SR_CgaCtaId ;  /* 0x00000000000879c3 */ /* 0x000f220000008800 */
[----:B------:R-:W-:Y:S01]  /*0090*/  R2UR UR14, R1 ;  /* 0x00000000010e72ca */ /* 0x000fe200000e0000 */
[----:B------:R-:W-:Y:S01]  /*00a0*/  UIADD3 UR6, UPT, UPT, UR5, 0x1000, URZ ;  /* 0x0000100005067890 */ /* 0x000fe2000fffe0ff */
[----:B------:R3:W-:Y:S04]  /*00b0*/  STL.128 [R1+0x200], RZ ;  /* 0x000200ff01007387 */ /* 0x0007e80000100c00 */
[----:B------:R3:W-:Y:S04]  /*00c0*/  STL.128 [R1+0x400], RZ ;  /* 0x000400ff01007387 */ /* 0x0007e80000100c00 */
[----:B------:R3:W-:Y:S01]  /*00d0*/  STL.128 [R1+0x600], RZ ;  /* 0x000600ff01007387 */ /* 0x0007e20000100c00 */
[----:B------:R-:W-:-:S03]  /*00e0*/  UIADD3 UR10, UPT, UPT, UR10, 0x400, URZ ;  /* 0x000004000a0a7890 */ /* 0x000fc6000fffe0ff */
[----:B------:R3:W-:Y:S01]  /*00f0*/  STL.128 [R1+0x10], RZ ;  /* 0x000010ff01007387 */ /* 0x0007e20000100c00 */
[----:B-1----:R-:W-:-:S03]  /*0100*/  USHF.L.U32 UR4, UR9, 0xc, URZ ;  /* 0x0000000c09047899 */ /* 0x002fc600080006ff */
[----:B------:R3:W-:Y:S03]  /*0110*/  STL.128 [R1+0x210], RZ ;  /* 0x000210ff01007387 */ /* 0x0007e60000100c00 */
[----:B------:R-:W-:Y:S01]  /*0120*/  MOV R3, UR4 ;  /* 0x0000000400037c02 */ /* 0x000fe20008000f00 */
[----:B------:R3:W-:Y:S01]  /*0130*/  STL.128 [R1+0x410], RZ ;  /* 0x000410ff01007387 */ /* 0x0007e20000100c00 */
[----:B----4-:R-:W-:Y:S01]  /*0140*/  ULEA UR7, UR8, UR5, 0x18 ;  /* 0x0000000508077291 */ /* 0x010fe2000f8ec0ff */
[C---:B--2---:R-:W-:Y:S01]  /*0150*/  SHF.L.U32 R62, R0.reuse, 0x8, RZ ;  /* 0x00000008003e7819 */ /* 0x044fe200000006ff */
[----:B------:R-:W-:Y:S01]  /*0160*/  USHF.L.U32 UR4, UR9, 0x6, URZ ;  /* 0x0000000609047899 */ /* 0x000fe200080006ff */
[----:B------:R3:W-:Y:S01]  /*0170*/  STL.128 [R1+0x610], RZ ;  /* 0x000610ff01007387 */ /* 0x0007e20000100c00 */
[----:B------:R-:W-:Y:S01]  /*0180*/  LOP3.LUT R3, R3, 0x7ffc0003, R0, 0xc8, !PT ;  /* 0x7ffc000303037812 */ /* 0x000fe200078ec800 */
[----:B------:R-:W-:Y:S01]  /*0190*/  ULEA UR6, UR8, UR6, 0x18 ;  /* 0x0000000608067291 */ /* 0x000fe2000f8ec0ff */
[C---:B------:R-:W-:Y:S01]  /*01a0*/  SHF.L.U32 R2, R0.reuse, 0x6, RZ ;  /* 0x0000000600027819 */ /* 0x040fe200000006ff */
[----:B------:R3:W-:Y:S01]  /*01b0*/  STL.128 [R1+0x20], RZ ;  /* 0x000020ff01007387 */ /* 0x0007e20000100c00 */
[----:B------:R-:W-:Y:S01]  /*01c0*/  LOP3.LUT R62, R3, 0x1c00, R62, 0xf8, !PT ;  /* 0x00001c00033e7812 */ /* 0x000fe200078ef83e */
[----:B------:R-:W-:Y:S01]  /*01d0*/  ULOP3.LUT UR5, UR4, 0xfc0, URZ, 0xc0, !UPT ;  /* 0x00000fc004057892 */ /* 0x000fe2000f8ec0ff */
[----:B------:R-:W-:Y:S01]  /*01e0*/  SHF.L.U32 R60, R0, 0x4, RZ ;  /* 0x00000004003c7819 */ /* 0x000fe200000006ff */
[----:B------:R3:W-:Y:S01]  /*01f0*/  STL.128 [R1+0x220], RZ ;  /* 0x000220ff01007387 */ /* 0x0007e20000100c00 */
[----:B------:R-:W-:Y:S01]  /*0200*/  LOP3.LUT R3, R2, 0x600, RZ, 0xc0, !PT ;  /* 0x0000060002037812 */ /* 0x000fe200078ec0ff */
[----:B------:R-:W-:Y:S01]  /*0210*/  HFMA2 R2, -RZ, RZ, 0, 0 ;  /* 0x00000000ff027431 */ /* 0x000fe200000001ff */
[C---:B------:R-:W-:Y:S01]  /*0220*/  LOP3.LUT R61, R60.reuse, 0x180, RZ, 0xc0, !PT ;  /* 0x000001803c3d7812 */ /* 0x040fe200078ec0ff */
[----:B------:R3:W-:Y:S01]  /*0230*/  STL.128 [R1+0x420], RZ ;  /* 0x000420ff01007387 */ /* 0x0007e20000100c00 */
[----:B------:R-:W-:-:S02]  /*0240*/  LOP3.LUT R60, R60, 0x70, RZ, 0xc0, !PT ;  /* 0x000000703c3c7812 */ /* 0x000fc400078ec0ff */
[----:B------:R-:W-:Y:S01]  /*0250*/  IADD3 R3, PT, PT, R3, UR7, RZ ;  /* 0x0000000703037c10 */ /* 0x000fe2000fffe0ff */
[----:B------:R3:W-:Y:S04]  /*0260*/  STL.128 [R1+0x620], RZ ;  /* 0x000620ff01007387 */ /* 0x0007e80000100c00 */
        /* <DEDUP_REMOVED lines=115> */
[----:B0-----:R3:W-:Y:S02]  /*09a0*/  STL.128 [R1+0x7f0], RZ ;  /* 0x0007f0ff01007387 */ /* 0x0017e40000100c00 */
.L_x_4:
[----:B------:R-:W0:Y:S01]  /*09b0*/  LDC.64 R4, c[0x0][0x380] ;  /* 0x0000e000ff047b82 */ /* 0x000e220000000a00 */
[C---:B------:R-:W-:Y:S02]  /*09c0*/  LEA R7, R2.reuse, R62, 0x2 ;  /* 0x0000003e02077211 */ /* 0x040fe400078e10ff */
[----:B------:R-:W-:Y:S02]  /*09d0*/  SHF.L.U32 R9, R2, 0xe, RZ ;  /* 0x0000000e02097819 */ /* 0x000fe400000006ff */
[----:B------:R-:W-:Y:S01]  /*09e0*/  IADD3 R54, PT, PT, R0, UR5, RZ ;  /* 0x0000000500367c10 */ /* 0x000fe2000fffe0ff */
[----:B0-----:R-:W-:Y:S02]  /*09f0*/  IMAD.WIDE.U32 R4, R7, 0x4, R4 ;  /* 0x0000000407047825 */ /* 0x001fe400078e0004 */
[----:B------:R-:W0:Y:S01]  /*0a00*/  LDC.64 R6, c[0x0][0x388] ;  /* 0x0000e200ff067b82 */ /* 0x000e220000000a00 */
[----:B------:R-:W-:Y:S02]  /*0a10*/  LOP3.LUT R9, R54, R9, RZ, 0xfc, !PT ;  /* 0x0000000936097212 */ /* 0x000fe400078efcff */
[----:B----4-:R-:W2:Y:S04]  /*0a20*/  LDG.E.CONSTANT R12, desc[UR12][R4.64+0x10000] ;  /* 0x0100000c040c7981 */ /* 0x010ea8000c1e9900 */
[----:B------:R-:W4:Y:S04]  /*0a30*/  LDG.E.CONSTANT R8, desc[UR12][R4.64] ;  /* 0x0000000c04087981 */ /* 0x000f28000c1e9900 */
[----:B------:R-:W5:Y:S04]  /*0a40*/  LDG.E.CONSTANT R10, desc[UR12][R4.64+0x8000] ;  /* 0x0080000c040a7981 */ /* 0x000f68000c1e9900 */
[----:B------:R-:W3:Y:S04]  /*0a50*/  LDG.E.CONSTANT R14, desc[UR12][R4.64+0x18000] ;  /* 0x0180000c040e7981 */ /* 0x000ee8000c1e9900 */
[----:B------:R-:W3:Y:S04]  /*0a60*/  LDG.E.CONSTANT R16, desc[UR12][R4.64+0x20000] ;  /* 0x0200000c04107981 */ /* 0x000ee8000c1e9900 */
[----:B------:R-:W3:Y:S01]  /*0a70*/  LDG.E.CONSTANT R18, desc[UR12][R4.64+0x28000] ;  /* 0x0280000c04127981 */ /* 0x000ee2000c1e9900 */
[----:B0-----:R-:W-:-:S03]  /*0a80*/  IMAD.WIDE.U32 R6, R9, 0x4, R6 ;  /* 0x0000000409067825 */ /* 0x001fc600078e0006 */
[----:B------:R-:W3:Y:S04]  /*0a90*/  LDG.E.CONSTANT R20, desc[UR12][R4.64+0x30000] ;  /* 0x0300000c04147981 */ /* 0x000ee8000c1e9900 */
        /* <DEDUP_REMOVED lines=32> */
[----:B------:R-:W3:Y:S01]  /*0ca0*/  LDG.E.CONSTANT R31, desc[UR12][R6.64+0xc080] ;  /* 0x00c0800c061f7981 */ /* 0x000ee2000c1e9900 */
[----:B------:R-:W0:Y:S08]  /*0cb0*/  S2UR UR7, SR_CgaCtaId ;  /* 0x00000000000779c3 */ /* 0x000e300000008800 */
[----:B------:R-:W-:Y:S06]  /*0cc0*/  BAR.SYNC.DEFER_BLOCKING 0x0 ;  /* 0x0000000000007b1d */ /* 0x000fec0000010000 */
[----:B------:R-:W-:-:S02]  /*0cd0*/  UMOV UR4, 0x400 ;  /* 0x0000040000047882 */ /* 0x000fc40000000000 */
[----:B0-----:R-:W-:Y:S02]  /*0ce0*/  ULEA UR11, UR7, UR4, 0x18 ;  /* 0x00000004070b7291 */ /* 0x001fe4000f8ec0ff */
[----:B------:R-:W-:-:S04]  /*0cf0*/  UIADD3 UR4, UPT, UPT, UR4, 0x1000, URZ ;  /* 0x0000100004047890 */ /* 0x000fc8000fffe0ff */
[----:B------:R-:W-:Y:S01]  /*0d00*/  LEA R9, R0, UR11, 0x2 ;  /* 0x0000000b00097c11 */ /* 0x000fe2000f8e10ff */
[----:B------:R-:W-:Y:S01]  /*0d10*/  ULEA UR4, UR7, UR4, 0x18 ;  /* 0x0000000407047291 */ /* 0x000fe2000f8ec0ff */
[----:B------:R-:W-:-:S04]  /*0d20*/  IADD3 R2, PT, PT, R2, 0x1, RZ ;  /* 0x0000000102027810 */ /* 0x000fc80007ffe0ff */
[----:B------:R-:W-:Y:S01]  /*0d30*/  ISETP.NE.AND P0, PT, R2, 0x100, PT ;  /* 0x000001000200780c */ /* 0x000fe20003f05270 */
[----:B------:R-:W-:Y:S01]  /*0d40*/  UMOV UR7, 0x800 ;  /* 0x0000080000077882 */ /* 0x000fe20000000000 */
[----:B--2---:R0:W-:Y:S04]  /*0d50*/  STS [R9+0x100], R12 ;  /* 0x0001000c09007388 */ /* 0x0041e80000000800 */
[----:B----4-:R1:W-:Y:S01]  /*0d60*/  STS [R9], R8 ;  /* 0x0000000809007388 */ /* 0x0103e20000000800 */
[----:B0-----:R-:W-:-:S03]  /*0d70*/  LEA R12, R0, UR4, 0x2 ;  /* 0x00000004000c7c11 */ /* 0x001fc6000f8e10ff */
[----:B-----5:R1:W-:Y:S04]  /*0d80*/  STS [R9+0x80], R10 ;  /* 0x0000800a09007388 */ /* 0x0203e80000000800 */
[----:B---3--:R1:W-:Y:S04]  /*0d90*/  STS [R9+0x180], R14 ;  /* 0x0001800e09007388 */ /* 0x0083e80000000800 */
[----:B------:R1:W-:Y:S04]  /*0da0*/  STS [R9+0x200], R16 ;  /* 0x0002001009007388 */ /* 0x0003e80000000800 */
        /* <DEDUP_REMOVED lines=27> */
[----:B------:R1:W-:Y:S04]  /*0f60*/  STS [R12], R17 ;  /* 0x000000110c007388 */ /* 0x0003e80000000800 */
[----:B------:R1:W-:Y:S04]  /*0f70*/  STS [R12+0x80], R19 ;  /* 0x000080130c007388 */ /* 0x0003e80000000800 */
[----:B------:R1:W-:Y:S04]  /*0f80*/  STS [R12+0x100], R21 ;  /* 0x000100150c007388 */ /* 0x0003e80000000800 */
[----:B------:R1:W-:Y:S04]  /*0f90*/  STS [R12+0x180], R23 ;  /* 0x000180170c007388 */ /* 0x0003e80000000800 */
[----:B------:R1:W-:Y:S04]  /*0fa0*/  STS [R12+0x200], R25 ;  /* 0x000200190c007388 */ /* 0x0003e80000000800 */
[----:B------:R1:W-:Y:S04]  /*0fb0*/  STS [R12+0x280], R27 ;  /* 0x0002801b0c007388 */ /* 0x0003e80000000800 */
[----:B------:R1:W-:Y:S04]  /*0fc0*/  STS [R12+0x300], R29 ;  /* 0x0003001d0c007388 */ /* 0x0003e80000000800 */
[----:B------:R1:W-:Y:S01]  /*0fd0*/  STS [R12+0x380], R31 ;  /* 0x0003801f0c007388 */ /* 0x0003e20000000800 */
[----:B------:R-:W-:Y:S06]  /*0fe0*/  BAR.SYNC.DEFER_BLOCKING 0x0 ;  /* 0x0000000000007b1d */ /* 0x000fec0000010000 */
[----:B------:R1:W0:Y:S04]  /*0ff0*/  LDS.128 R4, [R60+UR6] ;  /* 0x000000063c047984 */ /* 0x0002280008000c00 */
[----:B------:R1:W2:Y:S01]  /*1000*/  LDS.128 R8, [R60+UR6+0x80] ;  /* 0x000080063c087984 */ /* 0x0002a20008000c00 */
[----:B------:R-:W-:-:S05]  /*1010*/  UMOV UR4, UR10 ;  /* 0x0000000a00047c82 */ /* 0x000fca0008000000 */
.L_x_0:
[----:B-1-3--:R-:W0:Y:S04]  /*1020*/  LDL.128 R20, [UR4+-0x400] ;  /* 0xfffc0004ff147983 */ /* 0x00ae280008100c00 */
[----:B------:R-:W2:Y:S04]  /*1030*/  LDL.128 R52, [UR4+-0x200] ;  /* 0xfffe0004ff347983 */ /* 0x000ea80008100c00 */
[----:B------:R-:W0:Y:S04]  /*1040*/  LDS R28, [R3+UR7+-0x800] ;  /* 0xfff80007031c7984 */ /* 0x000e280008000800 */
[----:B------:R-:W3:Y:S04]  /*1050*/  LDL.128 R44, [UR4] ;  /* 0x00000004ff2c7983 */ /* 0x000ee80008100c00 */
[----:B------:R-:W4:Y:S04]  /*1060*/  LDL.128 R36, [UR4+-0x1f0] ;  /* 0xfffe1004ff247983 */ /* 0x000f280008100c00 */
[----:B------:R-:W5:Y:S04]  /*1070*/  LDL.128 R48, [UR4+0x200] ;  /* 0x00020004ff307983 */ /* 0x000f680008100c00 */
[----:B------:R-:W5:Y:S04]  /*1080*/  LDL.128 R40, [UR4+-0x3f0] ;  /* 0xfffc1004ff287983 */ /* 0x000f680008100c00 */
[----:B------:R-:W5:Y:S04]  /*1090*/  LDL.128 R12, [UR4+0x10] ;  /* 0x00001004ff0c7983 */ /* 0x000f680008100c00 */
[----:B------:R-:W5:Y:S04]  /*10a0*/  LDL.128 R16, [UR4+0x210] ;  /* 0x00021004ff107983 */ /* 0x000f680008100c00 */
[----:B------:R-:W5:Y:S04]  /*10b0*/  LDL.128 R24, [UR4+-0x3e0] ;  /* 0xfffc2004ff187983 */ /* 0x000f680008100c00 */
[----:B------:R-:W3:Y:S04]  /*10c0*/  LDL.128 R32, [UR4+-0x1e0] ;  /* 0xfffe2004ff207983 */ /* 0x000ee80008100c00 */
[----:B------:R-:W3:Y:S01]  /*10d0*/  LDS R59, [R3+UR7+-0x7e0] ;  /* 0xfff82007033b7984 */ /* 0x000ee20008000800 */
[----:B0-----:R-:W-:Y:S01]  /*10e0*/  FFMA R20, R4, R28, R20 ;  /* 0x0000001c04147223 */ /* 0x001fe20000000014 */
[C---:B------:R-:W-:Y:S01]  /*10f0*/  FFMA R21, R28.reuse, R5, R21 ;  /* 0x000000051c157223 */ /* 0x040fe20000000015 */
[C---:B------:R-:W-:Y:S01]  /*1100*/  FFMA R22, R28.reuse, R6, R22 ;  /* 0x000000061c167223 */ /* 0x040fe20000000016 */
[----:B------:R-:W-:-:S05]  /*1110*/  FFMA R23, R28, R7, R23 ;  /* 0x000000071c177223 */ /* 0x000fca0000000017 */
[----:B------:R0:W-:Y:S04]  /*1120*/  STL.128 [UR4+-0x400], R20 ;  /* 0xfffc0014ff007987 */ /* 0x0001e80008100c04 */
[----:B0-----:R-:W5:Y:S01]  /*1130*/  LDL.128 R20, [UR4+0x20] ;  /* 0x00002004ff147983 */ /* 0x001f620008100c00 */
[C---:B--2---:R-:W-:Y:S01]  /*1140*/  FFMA R52, R28.reuse, R8, R52 ;  /* 0x000000081c347223 */ /* 0x044fe20000000034 */
[CC--:B------:R-:W-:Y:S01]  /*1150*/  FFMA R53, R28.reuse, R9.reuse, R53 ;  /* 0x000000091c357223 */ /* 0x0c0fe20000000035 */
[----:B------:R-:W-:Y:S01]  /*1160*/  FFMA R54, R28, R10, R54 ;  /* 0x0000000a1c367223 */ /* 0x000fe20000000036 */
[----:B------:R-:W-:Y:S02]  /*1170*/  FFMA R55, R11, R28, R55 ;  /* 0x0000001c0b377223 */ /* 0x000fe40000000037 */
[----:B------:R-:W2:Y:S04]  /*1180*/  LDL.128 R28, [UR4+0x220] ;  /* 0x00022004ff1c7983 */ /* 0x000ea80008100c00 */
[----:B------:R-:W-:Y:S04]  /*1190*/  STL.128 [UR4+-0x200], R52 ;  /* 0xfffe0034ff007987 */ /* 0x000fe80008100c04 */
[----:B------:R-:W0:Y:S04]  /*11a0*/  LDS R54, [R3+UR7] ;  /* 0x0000000703367984 */ /* 0x000e280008000800 */
[----:B------:R-:W4:Y:S04]  /*11b0*/  LDS R53, [R3+UR7+-0x7f0] ;  /* 0xfff8100703357984 */ /* 0x000f280008000800 */
[----:B------:R-:W1:Y:S04]  /*11c0*/  LDS R52, [R3+UR7+0x10] ;  /* 0x0000100703347984 */ /* 0x000e680008000800 */
[----:B------:R-:W1:Y:S01]  /*11d0*/  LDS R55, [R3+UR7+0x20] ;  /* 0x0000200703377984 */ /* 0x000e620008000800 */
[C---:B---3--:R-:W-:Y:S01]  /*11e0*/  FFMA R56, R59.reuse, R8, R32 ;  /* 0x000000083b387223 */ /* 0x048fe20000000020 */
[C---:B------:R-:W-:Y:S01]  /*11f0*/  FFMA R57, R59.reuse, R9, R33 ;  /* 0x000000093b397223 */ /* 0x040fe20000000021 */
[----:B------:R-:W-:Y:S01]  /*1200*/  FFMA R58, R59, R10, R34 ;  /* 0x0000000a3b3a7223 */ /* 0x000fe20000000022 */
[----:B0-----:R-:W-:Y:S01]  /*1210*/  FFMA R44, R4, R54, R44 ;  /* 0x00000036042c7223 */ /* 0x001fe2000000002c */
[C---:B------:R-:W-:Y:S01]  /*1220*/  FFMA R45, R54.reuse, R5, R45 ;  /* 0x00000005362d7223 */ /* 0x040fe2000000002d */
[C---:B------:R-:W-:Y:S01]  /*1230*/  FFMA R46, R54.reuse, R6, R46 ;  /* 0x00000006362e7223 */ /* 0x040fe2000000002e */
[C---:B------:R-:W-:Y:S01]  /*1240*/  FFMA R47, R54.reuse, R7, R47 ;  /* 0x00000007362f7223 */ /* 0x040fe2000000002f */
[C---:B----4-:R-:W-:Y:S01]  /*1250*/  FFMA R36, R53.reuse, R8, R36 ;  /* 0x0000000835247223 */ /* 0x050fe20000000024 */
[C---:B------:R-:W-:Y:S01]  /*1260*/  FFMA R37, R53.reuse, R9, R37 ;  /* 0x0000000935257223 */ /* 0x040fe20000000025 */
[----:B------:R-:W-:Y:S01]  /*1270*/  FFMA R38, R53, R10, R38 ;  /* 0x0000000a35267223 */ /* 0x000fe20000000026 */
[C---:B------:R-:W-:Y:S01]  /*1280*/  FFMA R39, R11.reuse, R53, R39 ;  /* 0x000000350b277223 */ /* 0x040fe20000000027 */
[C---:B-----5:R-:W-:Y:S01]  /*1290*/  FFMA R48, R54.reuse, R8, R48 ;  /* 0x0000000836307223 */ /* 0x060fe20000000030 */
[C---:B------:R-:W-:Y:S01]  /*12a0*/  FFMA R49, R54.reuse, R9, R49 ;  /* 0x0000000936317223 */ /* 0x040fe20000000031 */
[----:B------:R-:W-:Y:S01]  /*12b0*/  FFMA R50, R54, R10, R50 ;  /* 0x0000000a36327223 */ /* 0x000fe20000000032 */
[----:B------:R-:W-:Y:S01]  /*12c0*/  FFMA R51, R11, R54, R51 ;  /* 0x000000360b337223 */ /* 0x000fe20000000033 */
[----:B------:R0:W-:Y:S01]  /*12d0*/  STL.128 [UR4], R44 ;  /* 0x0000002cff007987 */ /* 0x0001e20008100c04 */
[C---:B------:R-:W-:Y:S01]  /*12e0*/  FFMA R40, R4.reuse, R53, R40 ;  /* 0x0000003504287223 */ /* 0x040fe20000000028 */
[C---:B------:R-:W-:Y:S01]  /*12f0*/  FFMA R41, R53.reuse, R5, R41 ;  /* 0x0000000535297223 */ /* 0x040fe20000000029 */
[C---:B------:R-:W-:Y:S01]  /*1300*/  FFMA R42, R53.reuse, R6, R42 ;  /* 0x00000006352a7223 */ /* 0x040fe2000000002a */
[----:B------:R3:W-:Y:S01]  /*1310*/  STL.128 [UR4+-0x1f0], R36 ;  /* 0xfffe1024ff007987 */ /* 0x0007e20008100c04 */
[----:B------:R-:W-:Y:S01]  /*1320*/  FFMA R43, R53, R7, R43 ;  /* 0x00000007352b7223 */ /* 0x000fe2000000002b */
[----:B-1----:R-:W-:Y:S01]  /*1330*/  FFMA R12, R4, R52, R12 ;  /* 0x00000034040c7223 */ /* 0x002fe2000000000c */
[C---:B------:R-:W-:Y:S01]  /*1340*/  FFMA R13, R52.reuse, R5, R13 ;  /* 0x00000005340d7223 */ /* 0x040fe2000000000d */
[----:B------:R1:W-:Y:S01]  /*1350*/  STL.128 [UR4+0x200], R48 ;  /* 0x00020030ff007987 */ /* 0x0003e20008100c04 */
[C---:B------:R-:W-:Y:S01]  /*1360*/  FFMA R14, R52.reuse, R6, R14 ;  /* 0x00000006340e7223 */ /* 0x040fe2000000000e */
[C---:B------:R-:W-:Y:S01]  /*1370*/  FFMA R15, R52.reuse, R7, R15 ;  /* 0x00000007340f7223 */ /* 0x040fe2000000000f */
[C---:B------:R-:W-:Y:S01]  /*1380*/  FFMA R16, R52.reuse, R8, R16 ;  /* 0x0000000834107223 */ /* 0x040fe20000000010 */
[C---:B------:R-:W-:Y:S01]  /*1390*/  FFMA R17, R52.reuse, R9, R17 ;  /* 0x0000000934117223 */ /* 0x040fe20000000011 */
[----:B------:R-:W-:Y:S01]  /*13a0*/  FFMA R18, R52, R10, R18 ;  /* 0x0000000a34127223 */ /* 0x000fe20000000012 */
[----:B0-----:R-:W4:Y:S01]  /*13b0*/  LDL.128 R44, [UR4+-0x3d0] ;  /* 0xfffc3004ff2c7983 */ /* 0x001f220008100c00 */
[----:B------:R-:W-:-:S03]  /*13c0*/  FFMA R19, R11, R52, R19 ;  /* 0x000000340b137223 */ /* 0x000fc60000000013 */
[----:B---3--:R-:W3:Y:S01]  /*13d0*/  LDL.128 R36, [UR4+0x30] ;  /* 0x00003004ff247983 */ /* 0x008ee20008100c00 */
[----:B-1----:R-:W-:Y:S01]  /*13e0*/  FFMA R48, R4, R59, R24 ;  /* 0x0000003b04307223 */ /* 0x002fe20000000018 */
[C---:B------:R-:W-:Y:S01]  /*13f0*/  FFMA R49, R59.reuse, R5, R25 ;  /* 0x000000053b317223 */ /* 0x040fe20000000019 */
[C---:B------:R-:W-:Y:S01]  /*1400*/  FFMA R50, R59.reuse, R6, R26 ;  /* 0x000000063b327223 */ /* 0x040fe2000000001a */
[----:B------:R-:W-:Y:S01]  /*1410*/  FFMA R51, R59, R7, R27 ;  /* 0x000000073b337223 */ /* 0x000fe2000000001b */
[----:B------:R0:W-:Y:S01]  /*1420*/  STL.128 [UR4+-0x3f0], R40 ;  /* 0xfffc1028ff007987 */ /* 0x0001e20008100c04 */
[----:B------:R-:W-:-:S03]  /*1430*/  FFMA R59, R11, R59, R35 ;  /* 0x0000003b0b3b7223 */ /* 0x000fc60000000023 */
[----:B------:R1:W-:Y:S04]  /*1440*/  STL.128 [UR4+0x10], R12 ;  /* 0x0000100cff007987 */ /* 0x0003e80008100c04 */
[----:B------:R5:W-:Y:S04]  /*1450*/  STL.128 [UR4+0x210], R16 ;  /* 0x00021010ff007987 */ /* 0x000be80008100c04 */
[----:B------:R-:W3:Y:S04]  /*1460*/  LDL.128 R24, [UR4+-0x1c0] ;  /* 0xfffe4004ff187983 */ /* 0x000ee80008100c00 */
[----:B0-----:R-:W3:Y:S04]  /*1470*/  LDL.128 R40, [UR4+-0x1d0] ;  /* 0xfffe3004ff287983 */ /* 0x001ee80008100c00 */
[----:B-1----:R-:W3:Y:S04]  /*1480*/  LDL.128 R12, [UR4+0x230] ;  /* 0x00023004ff0c7983 */ /* 0x002ee80008100c00 */
[----:B-----5:R-:W5:Y:S04]  /*1490*/  LDL.128 R16, [UR4+-0x3c0] ;  /* 0xfffc4004ff107983 */ /* 0x020f680008100c00 */
[----:B------:R0:W-:Y:S04]  /*14a0*/  STL.128 [UR4+-0x3e0], R48 ;  /* 0xfffc2030ff007987 */ /* 0x0001e80008100c04 */
[----:B------:R-:W5:Y:S04]  /*14b0*/  LDL.128 R32, [UR4+0x40] ;  /* 0x00004004ff207983 */ /* 0x000f680008100c00 */
[----:B0-----:R-:W5:Y:S01]  /*14c0*/  LDL.128 R48, [UR4+0x240] ;  /* 0x00024004ff307983 */ /* 0x001f620008100c00 */
[----:B------:R-:W-:Y:S01]  /*14d0*/  FFMA R20, R4, R55, R20 ;  /* 0x0000003704147223 */ /* 0x000fe20000000014 */
[C---:B------:R-:W-:Y:S01]  /*14e0*/  FFMA R21, R55.reuse, R5, R21 ;  /* 0x0000000537157223 */ /* 0x040fe20000000015 */
[C---:B------:R-:W-:Y:S01]  /*14f0*/  FFMA R22, R55.reuse, R6, R22 ;  /* 0x0000000637167223 */ /* 0x040fe20000000016 */
[----:B------:R-:W-:-:S05]  /*1500*/  FFMA R23, R55, R7, R23 ;  /* 0x0000000737177223 */ /* 0x000fca0000000017 */
[----:B------:R0:W-:Y:S04]  /*1510*/  STL.128 [UR4+0x20], R20 ;  /* 0x00002014ff007987 */ /* 0x0001e80008100c04 */
[----:B0-----:R-:W5:Y:S01]  /*1520*/  LDL.128 R20, [UR4+-0x3b0] ;  /* 0xfffc5004ff147983 */ /* 0x001f620008100c00 */
[C---:B--2---:R-:W-:Y:S01]  /*1530*/  FFMA R52, R55.reuse, R8, R28 ;  /* 0x0000000837347223 */ /* 0x044fe2000000001c */
[C---:B------:R-:W-:Y:S01]  /*1540*/  FFMA R53, R55.reuse, R9, R29 ;  /* 0x0000000937357223 */ /* 0x040fe2000000001d */
[----:B------:R-:W-:Y:S01]  /*1550*/  FFMA R54, R55, R10, R30 ;  /* 0x0000000a37367223 */ /* 0x000fe2000000001e */
[----:B------:R-:W-:Y:S01]  /*1560*/  FFMA R55, R11, R55, R31 ;  /* 0x000000370b377223 */ /* 0x000fe2000000001f */
[----:B------:R-:W-:Y:S04]  /*1570*/  STL.128 [UR4+-0x1e0], R56 ;  /* 0xfffe2038ff007987 */ /* 0x000fe80008100c04 */
[----:B------:R-:W-:Y:S04]  /*1580*/  STL.128 [UR4+0x220], R52 ;  /* 0x00022034ff007987 */ /* 0x000fe80008100c04 */
[----:B------:R-:W4:Y:S04]  /*1590*/  LDS R54, [R3+UR7+-0x7d0] ;  /* 0xfff8300703367984 */ /* 0x000f280008000800 */
[----:B------:R-:W3:Y:S04]  /*15a0*/  LDS R53, [R3+UR7+0x30] ;  /* 0x0000300703357984 */ /* 0x000ee80008000800 */
[----:B------:R-:W0:Y:S04]  /*15b0*/  LDS R52, [R3+UR7+-0x7c0] ;  /* 0xfff8400703347984 */ /* 0x000e280008000800 */
[----:B------:R-:W2:Y:S04]  /*15c0*/  LDL.128 R28, [UR4+-0x1b0] ;  /* 0xfffe5004ff1c7983 */ /* 0x000ea80008100c00 */
[----:B------:R-:W1:Y:S04]  /*15d0*/  LDS R57, [R3+UR7+0x40] ;  /* 0x0000400703397984 */ /* 0x000e680008000800 */
[----:B------:R-:W1:Y:S01]  /*15e0*/  LDS R56, [R3+UR7+-0x7b0] ;  /* 0xfff8500703387984 */ /* 0x000e620008000800 */
[----:B----4-:R-:W-:Y:S01]  /*15f0*/  FFMA R44, R4, R54, R44 ;  /* 0x00000036042c7223 */ /* 0x010fe2000000002c */
[C---:B------:R-:W-:Y:S01]  /*1600*/  FFMA R45, R54.reuse, R5, R45 ;  /* 0x00000005362d7223 */ /* 0x040fe2000000002d */
[CC--:B------:R-:W-:Y:S01]  /*1610*/  FFMA R46, R54.reuse, R6.reuse, R46 ;  /* 0x00000006362e7223 */ /* 0x0c0fe2000000002e */
[----:B------:R-:W-:Y:S01]  /*1620*/  FFMA R47, R54, R7, R47 ;  /* 0x00000007362f7223 */ /* 0x000fe2000000002f */
[----:B---3--:R-:W-:Y:S01]  /*1630*/  FFMA R36, R4, R53, R36 ;  /* 0x0000003504247223 */ /* 0x008fe20000000024 */
[C---:B------:R-:W-:Y:S01]  /*1640*/  FFMA R37, R53.reuse, R5, R37 ;  /* 0x0000000535257223 */ /* 0x040fe20000000025 */
[C---:B------:R-:W-:Y:S01]  /*1650*/  FFMA R38, R53.reuse, R6, R38 ;  /* 0x0000000635267223 */ /* 0x040fe20000000026 */
[----:B------:R-:W-:Y:S01]  /*1660*/  FFMA R39, R53, R7, R39 ;  /* 0x0000000735277223 */ /* 0x000fe20000000027 */
[----:B------:R0:W-:Y:S04]  /*1670*/  STL.128 [UR4+-0x3d0], R44 ;  /* 0xfffc302cff007987 */ /* 0x0001e80008100c04 */
[----:B------:R3:W-:Y:S01]  /*1680*/  STL.128 [UR4+0x30], R36 ;  /* 0x00003024ff007987 */ /* 0x0007e20008100c04 */
[C---:B0-----:R-:W-:Y:S01]  /*1690*/  FFMA R44, R52.reuse, R8, R24 ;  /* 0x00000008342c7223 */ /* 0x041fe20000000018 */
[CC--:B------:R-:W-:Y:S01]  /*16a0*/  FFMA R45, R52.reuse, R9.reuse, R25 ;  /* 0x00000009342d7223 */ /* 0x0c0fe20000000019 */
[----:B------:R-:W-:Y:S01]  /*16b0*/  FFMA R46, R52, R10, R26 ;  /* 0x0000000a342e7223 */ /* 0x000fe2000000001a */
[C---:B------:R-:W-:Y:S01]  /*16c0*/  FFMA R47, R11.reuse, R52, R27 ;  /* 0x000000340b2f7223 */ /* 0x040fe2000000001b */
[C---:B------:R-:W-:Y:S01]  /*16d0*/  FFMA R40, R54.reuse, R8, R40 ;  /* 0x0000000836287223 */ /* 0x040fe20000000028 */
[CC--:B------:R-:W-:Y:S01]  /*16e0*/  FFMA R41, R54.reuse, R9.reuse, R41 ;  /* 0x0000000936297223 */ /* 0x0c0fe20000000029 */
[----:B------:R-:W-:Y:S01]  /*16f0*/  FFMA R42, R54, R10, R42 ;  /* 0x0000000a362a7223 */ /* 0x000fe2000000002a */
[----:B------:R-:W-:Y:S01]  /*1700*/  FFMA R43, R11, R54, R43 ;  /* 0x000000360b2b7223 */ /* 0x000fe2000000002b */
[C---:B---3--:R-:W-:Y:S01]  /*1710*/  FFMA R36, R53.reuse, R8, R12 ;  /* 0x0000000835247223 */ /* 0x048fe2000000000c */
[C---:B------:R-:W-:Y:S01]  /*1720*/  FFMA R37, R53.reuse, R9, R13 ;  /* 0x0000000935257223 */ /* 0x040fe2000000000d */
[----:B------:R-:W-:Y:S01]  /*1730*/  FFMA R38, R53, R10, R14 ;  /* 0x0000000a35267223 */ /* 0x000fe2000000000e */
[----:B------:R-:W-:Y:S01]  /*1740*/  FFMA R39, R11, R53, R15 ;  /* 0x000000350b277223 */ /* 0x000fe2000000000f */
[----:B-----5:R-:W-:Y:S01]  /*1750*/  FFMA R16, R4, R52, R16 ;  /* 0x0000003404107223 */ /* 0x020fe20000000010 */
[C---:B------:R-:W-:Y:S01]  /*1760*/  FFMA R17, R52.reuse, R5, R17 ;  /* 0x0000000534117223 */ /* 0x040fe20000000011 */
[CC--:B------:R-:W-:Y:S01]  /*1770*/  FFMA R18, R52.reuse, R6.reuse, R18 ;  /* 0x0000000634127223 */ /* 0x0c0fe20000000012 */
[----:B------:R-:W-:Y:S01]  /*1780*/  FFMA R19, R52, R7, R19 ;  /* 0x0000000734137223 */ /* 0x000fe20000000013 */
[----:B------:R-:W3:Y:S01]  /*1790*/  LDL.128 R24, [UR4+-0x3a0] ;  /* 0xfffc6004ff187983 */ /* 0x000ee20008100c00 */
[C---:B-1----:R-:W-:Y:S01]  /*17a0*/  FFMA R52, R4.reuse, R57, R32 ;  /* 0x0000003904347223 */ /* 0x042fe20000000020 */
[C---:B------:R-:W-:Y:S01]  /*17b0*/  FFMA R53, R57.reuse, R5, R33 ;  /* 0x0000000539357223 */ /* 0x040fe20000000021 */
[C---:B------:R-:W-:Y:S01]  /*17c0*/  FFMA R54, R57.reuse, R6, R34 ;  /* 0x0000000639367223 */ /* 0x040fe20000000022 */
[C---:B------:R-:W-:Y:S01]  /*17d0*/  FFMA R55, R57.reuse, R7, R35 ;  /* 0x0000000739377223 */ /* 0x040fe20000000023 */
[----:B------:R0:W-:Y:S01]  /*17e0*/  STL.128 [UR4+-0x1d0], R40 ;  /* 0xfffe3028ff007987 */ /* 0x0001e20008100c04 */
[C---:B------:R-:W-:Y:S01]  /*17f0*/  FFMA R48, R57.reuse, R8, R48 ;  /* 0x0000000839307223 */ /* 0x040fe20000000030 */
[C---:B------:R-:W-:Y:S01]  /*1800*/  FFMA R49, R57.reuse, R9, R49 ;  /* 0x0000000939317223 */ /* 0x040fe20000000031 */
[----:B------:R-:W-:Y:S01]  /*1810*/  FFMA R50, R57, R10, R50 ;  /* 0x0000000a39327223 */ /* 0x000fe20000000032 */
[----:B------:R-:W-:Y:S01]  /*1820*/  FFMA R51, R11, R57, R51 ;  /* 0x000000390b337223 */ /* 0x000fe20000000033 */
[----:B------:R-:W-:Y:S04]  /*1830*/  STL.128 [UR4+0x230], R36 ;  /* 0x00023024ff007987 */ /* 0x000fe80008100c04 */
[----:B------:R1:W-:Y:S04]  /*1840*/  STL.128 [UR4+-0x3c0], R16 ;  /* 0xfffc4010ff007987 */ /* 0x0003e80008100c04 */
[----:B------:R4:W-:Y:S04]  /*1850*/  STL.128 [UR4+-0x1c0], R44 ;  /* 0xfffe402cff007987 */ /* 0x0009e80008100c04 */
[----:B------:R-:W-:Y:S04]  /*1860*/  STL.128 [UR4+0x40], R52 ;  /* 0x00004034ff007987 */ /* 0x000fe80008100c04 */
[----:B------:R5:W-:Y:S04]  /*1870*/  STL.128 [UR4+0x240], R48 ;  /* 0x00024030ff007987 */ /* 0x000be80008100c04 */
[----:B0-----:R-:W3:Y:S04]  /*1880*/  LDL.128 R40, [UR4+0x50] ;  /* 0x00005004ff287983 */ /* 0x001ee80008100c00 */
[----:B------:R-:W3:Y:S04]  /*1890*/  LDL.128 R12, [UR4+0x250] ;  /* 0x00025004ff0c7983 */ /* 0x000ee80008100c00 */
[----:B-1----:R-:W3:Y:S04]  /*18a0*/  LDL.128 R16, [UR4+-0x1a0] ;  /* 0xfffe6004ff107983 */ /* 0x002ee80008100c00 */
[----:B------:R-:W3:Y:S04]  /*18b0*/  LDL.128 R32, [UR4+0x60] ;  /* 0x00006004ff207983 */ /* 0x000ee80008100c00 */
[----:B----4-:R-:W4:Y:S04]  /*18c0*/  LDL.128 R44, [UR4+0x260] ;  /* 0x00026004ff2c7983 */ /* 0x010f280008100c00 */
[----:B------:R-:W4:Y:S04]  /*18d0*/  LDL.128 R36, [UR4+-0x390] ;  /* 0xfffc7004ff247983 */ /* 0x000f280008100c00 */
[----:B-----5:R-:W5:Y:S04]  /*18e0*/  LDL.128 R48, [UR4+-0x190] ;  /* 0xfffe7004ff307983 */ /* 0x020f680008100c00 */
[----:B------:R-:W5:Y:S01]  /*18f0*/  LDL.128 R52, [UR4+0x270] ;  /* 0x00027004ff347983 */ /* 0x000f620008100c00 */
[----:B------:R-:W-:Y:S01]  /*1900*/  FFMA R20, R4, R56, R20 ;  /* 0x0000003804147223 */ /* 0x000fe20000000014 */
[C---:B------:R-:W-:Y:S01]  /*1910*/  FFMA R21, R56.reuse, R5, R21 ;  /* 0x0000000538157223 */ /* 0x040fe20000000015 */
[C---:B------:R-:W-:Y:S01]  /*1920*/  FFMA R22, R56.reuse, R6, R22 ;  /* 0x0000000638167223 */ /* 0x040fe20000000016 */
[----:B------:R-:W-:-:S05]  /*1930*/  FFMA R23, R56, R7, R23 ;  /* 0x0000000738177223 */ /* 0x000fca0000000017 */
[----:B------:R0:W-:Y:S04]  /*1940*/  STL.128 [UR4+-0x3b0], R20 ;  /* 0xfffc5014ff007987 */ /* 0x0001e80008100c04 */
[----:B0-----:R-:W5:Y:S01]  /*1950*/  LDL.128 R20, [UR4+0x70] ;  /* 0x00007004ff147983 */ /* 0x001f620008100c00 */
[C---:B--2---:R-:W-:Y:S01]  /*1960*/  FFMA R28, R56.reuse, R8, R28 ;  /* 0x00000008381c7223 */ /* 0x044fe2000000001c */
[C---:B------:R-:W-:Y:S01]  /*1970*/  FFMA R29, R56.reuse, R9, R29 ;  /* 0x00000009381d7223 */ /* 0x040fe2000000001d */
[----:B------:R-:W-:Y:S01]  /*1980*/  FFMA R30, R56, R10, R30 ;  /* 0x0000000a381e7223 */ /* 0x000fe2000000001e */
[----:B------:R-:W-:Y:S02]  /*1990*/  FFMA R31, R11, R56, R31 ;  /* 0x000000380b1f7223 */ /* 0x000fe4000000001f */
[----:B------:R-:W-:Y:S04]  /*19a0*/  LDS R56, [R3+UR7+0x50] ;  /* 0x0000500703387984 */ /* 0x000fe80008000800 */
[----:B------:R-:W-:Y:S04]  /*19b0*/  STL.128 [UR4+-0x1b0], R28 ;  /* 0xfffe501cff007987 */ /* 0x000fe80008100c04 */
[----:B------:R-:W3:Y:S04]  /*19c0*/  LDS R31, [R3+UR7+-0x7a0] ;  /* 0xfff86007031f7984 */ /* 0x000ee80008000800 */
[----:B------:R-:W0:Y:S04]  /*19d0*/  LDS R30, [R3+UR7+0x60] ;  /* 0x00006007031e7984 */ /* 0x000e280008000800 */
[----:B------:R-:W1:Y:S04]  /*19e0*/  LDS R29, [R3+UR7+-0x790] ;  /* 0xfff87007031d7984 */ /* 0x000e680008000800 */
[----:B------:R-:W2:Y:S01]  /*19f0*/  LDS R28, [R3+UR7+0x70] ;  /* 0x00007007031c7984 */ /* 0x000ea20008000800 */
[----:B------:R-:W-:-:S04]  /*1a00*/  UIADD3 UR7, UPT, UPT, UR7, 0x80, URZ ;  /* 0x0000008007077890 */ /* 0x000fc8000fffe0ff */
[----:B------:R-:W-:Y:S01]  /*1a10*/  UISETP.NE.AND UP0, UPT, UR7, 0xa00, UPT ;  /* 0x00000a000700788c */ /* 0x000fe2000bf05270 */
[----:B---3--:R-:W-:Y:S01]  /*1a20*/  FFMA R24, R4, R31, R24 ;  /* 0x0000001f04187223 */ /* 0x008fe20000000018 */
[C---:B------:R-:W-:Y:S01]  /*1a30*/  FFMA R25, R31.reuse, R5, R25 ;  /* 0x000000051f197223 */ /* 0x040fe20000000019 */
[C---:B------:R-:W-:Y:S01]  /*1a40*/  FFMA R26, R31.reuse, R6, R26 ;  /* 0x000000061f1a7223 */ /* 0x040fe2000000001a */
[----:B------:R-:W-:-:S05]  /*1a50*/  FFMA R27, R31, R7, R27 ;  /* 0x000000071f1b7223 */ /* 0x000fca000000001b */
[----:B------:R3:W-:Y:S01]  /*1a60*/  STL.128 [UR4+-0x3a0], R24 ;  /* 0xfffc6018ff007987 */ /* 0x0007e20008100c04 */
[----:B------:R-:W-:Y:S01]  /*1a70*/  FFMA R40, R4, R56, R40 ;  /* 0x0000003804287223 */ /* 0x000fe20000000028 */
[C---:B------:R-:W-:Y:S01]  /*1a80*/  FFMA R41, R56.reuse, R5, R41 ;  /* 0x0000000538297223 */ /* 0x040fe20000000029 */
[C---:B------:R-:W-:Y:S01]  /*1a90*/  FFMA R42, R56.reuse, R6, R42 ;  /* 0x00000006382a7223 */ /* 0x040fe2000000002a */
[C---:B------:R-:W-:Y:S01]  /*1aa0*/  FFMA R43, R56.reuse, R7, R43 ;  /* 0x00000007382b7223 */ /* 0x040fe2000000002b */
[C---:B------:R-:W-:Y:S01]  /*1ab0*/  FFMA R12, R56.reuse, R8, R12 ;  /* 0x00000008380c7223 */ /* 0x040fe2000000000c */
[CC--:B------:R-:W-:Y:S01]  /*1ac0*/  FFMA R13, R56.reuse, R9.reuse, R13 ;  /* 0x00000009380d7223 */ /* 0x0c0fe2000000000d */
[----:B------:R-:W-:Y:S01]  /*1ad0*/  FFMA R14, R56, R10, R14 ;  /* 0x0000000a380e7223 */ /* 0x000fe2000000000e */
[----:B------:R-:W-:Y:S01]  /*1ae0*/  FFMA R15, R11, R56, R15 ;  /* 0x000000380b0f7223 */ /* 0x000fe2000000000f */
[C---:B------:R-:W-:Y:S01]  /*1af0*/  FFMA R16, R31.reuse, R8, R16 ;  /* 0x000000081f107223 */ /* 0x040fe20000000010 */
[C---:B------:R-:W-:Y:S01]  /*1b00*/  FFMA R17, R31.reuse, R9, R17 ;  /* 0x000000091f117223 */ /* 0x040fe20000000011 */
[----:B------:R-:W-:Y:S01]  /*1b10*/  FFMA R18, R31, R10, R18 ;  /* 0x0000000a1f127223 */ /* 0x000fe20000000012 */
[C---:B------:R-:W-:Y:S01]  /*1b20*/  FFMA R19, R11.reuse, R31, R19 ;  /* 0x0000001f0b137223 */ /* 0x040fe20000000013 */
[----:B0-----:R-:W-:Y:S01]  /*1b30*/  FFMA R32, R4, R30, R32 ;  /* 0x0000001e04207223 */ /* 0x001fe20000000020 */
[C---:B------:R-:W-:Y:S01]  /*1b40*/  FFMA R33, R30.reuse, R5, R33 ;  /* 0x000000051e217223 */ /* 0x040fe20000000021 */
[C---:B------:R-:W-:Y:S01]  /*1b50*/  FFMA R34, R30.reuse, R6, R34 ;  /* 0x000000061e227223 */ /* 0x040fe20000000022 */
[C---:B------:R-:W-:Y:S01]  /*1b60*/  FFMA R35, R30.reuse, R7, R35 ;  /* 0x000000071e237223 */ /* 0x040fe20000000023 */
[C---:B----4-:R-:W-:Y:S01]  /*1b70*/  FFMA R44, R30.reuse, R8, R44 ;  /* 0x000000081e2c7223 */ /* 0x050fe2000000002c */
[C---:B------:R-:W-:Y:S01]  /*1b80*/  FFMA R45, R30.reuse, R9, R45 ;  /* 0x000000091e2d7223 */ /* 0x040fe2000000002d */
[----:B------:R-:W-:Y:S01]  /*1b90*/  FFMA R46, R30, R10, R46 ;  /* 0x0000000a1e2e7223 */ /* 0x000fe2000000002e */
[----:B------:R-:W-:Y:S01]  /*1ba0*/  FFMA R47, R11, R30, R47 ;  /* 0x0000001e0b2f7223 */ /* 0x000fe2000000002f */
[----:B-1----:R-:W-:Y:S01]  /*1bb0*/  FFMA R36, R4, R29, R36 ;  /* 0x0000001d04247223 */ /* 0x002fe20000000024 */
[C---:B------:R-:W-:Y:S01]  /*1bc0*/  FFMA R37, R29.reuse, R5, R37 ;  /* 0x000000051d257223 */ /* 0x040fe20000000025 */
[C---:B------:R-:W-:Y:S01]  /*1bd0*/  FFMA R38, R29.reuse, R6, R38 ;  /* 0x000000061d267223 */ /* 0x040fe20000000026 */
[C---:B------:R-:W-:Y:S01]  /*1be0*/  FFMA R39, R29.reuse, R7, R39 ;  /* 0x000000071d277223 */ /* 0x040fe20000000027 */
[C---:B-----5:R-:W-:Y:S01]  /*1bf0*/  FFMA R48, R29.reuse, R8, R48 ;  /* 0x000000081d307223 */ /* 0x060fe20000000030 */
[C---:B------:R-:W-:Y:S01]  /*1c00*/  FFMA R49, R29.reuse, R9, R49 ;  /* 0x000000091d317223 */ /* 0x040fe20000000031 */
[----:B------:R-:W-:Y:S01]  /*1c10*/  FFMA R50, R29, R10, R50 ;  /* 0x0000000a1d327223 */ /* 0x000fe20000000032 */
[C---:B------:R-:W-:Y:S01]  /*1c20*/  FFMA R51, R11.reuse, R29, R51 ;  /* 0x0000001d0b337223 */ /* 0x040fe20000000033 */
[C---:B--2---:R-:W-:Y:S01]  /*1c30*/  FFMA R52, R28.reuse, R8, R52 ;  /* 0x000000081c347223 */ /* 0x044fe20000000034 */
[C---:B------:R-:W-:Y:S01]  /*1c40*/  FFMA R53, R28.reuse, R9, R53 ;  /* 0x000000091c357223 */ /* 0x040fe20000000035 */
[----:B------:R-:W-:Y:S01]  /*1c50*/  FFMA R54, R28, R10, R54 ;  /* 0x0000000a1c367223 */ /* 0x000fe20000000036 */
[-C--:B------:R-:W-:Y:S01]  /*1c60*/  FFMA R55, R11, R28.reuse, R55 ;  /* 0x0000001c0b377223 */ /* 0x080fe20000000037 */
[----:B------:R3:W-:Y:S04]  /*1c70*/  STL.128 [UR4+0x50], R40 ;  /* 0x00005028ff007987 */ /* 0x0007e80008100c04 */
[----:B------:R3:W-:Y:S04]  /*1c80*/  STL.128 [UR4+0x250], R12 ;  /* 0x0002500cff007987 */ /* 0x0007e80008100c04 */
[----:B------:R3:W-:Y:S04]  /*1c90*/  STL.128 [UR4+-0x1a0], R16 ;  /* 0xfffe6010ff007987 */ /* 0x0007e80008100c04 */
[----:B------:R3:W-:Y:S04]  /*1ca0*/  STL.128 [UR4+0x60], R32 ;  /* 0x00006020ff007987 */ /* 0x0007e80008100c04 */
[----:B------:R3:W-:Y:S04]  /*1cb0*/  STL.128 [UR4+0x260], R44 ;  /* 0x0002602cff007987 */ /* 0x0007e80008100c04 */
[----:B------:R3:W-:Y:S04]  /*1cc0*/  STL.128 [UR4+-0x390], R36 ;  /* 0xfffc7024ff007987 */ /* 0x0007e80008100c04 */
[----:B------:R3:W-:Y:S04]  /*1cd0*/  STL.128 [UR4+-0x190], R48 ;  /* 0xfffe7030ff007987 */ /* 0x0007e80008100c04 */
[----:B------:R3:W-:Y:S01]  /*1ce0*/  STL.128 [UR4+0x270], R52 ;  /* 0x00027034ff007987 */ /* 0x0007e20008100c04 */
[----:B------:R-:W-:Y:S01]  /*1cf0*/  FFMA R20, R4, R28, R20 ;  /* 0x0000001c04147223 */ /* 0x000fe20000000014 */
[C---:B------:R-:W-:Y:S01]  /*1d00*/  FFMA R21, R28.reuse, R5, R21 ;  /* 0x000000051c157223 */ /* 0x040fe20000000015 */
[C---:B------:R-:W-:Y:S01]  /*1d10*/  FFMA R22, R28.reuse, R6, R22 ;  /* 0x000000061c167223 */ /* 0x040fe20000000016 */
[----:B------:R-:W-:-:S05]  /*1d20*/  FFMA R23, R28, R7, R23 ;  /* 0x000000071c177223 */ /* 0x000fca0000000017 */
[----:B------:R3:W-:Y:S01]  /*1d30*/  STL.128 [UR4+0x70], R20 ;  /* 0x00007014ff007987 */ /* 0x0007e20008100c04 */
[----:B------:R-:W-:Y:S01]  /*1d40*/  UIADD3 UR4, UPT, UPT, UR4, 0x80, URZ ;  /* 0x0000008004047890 */ /* 0x000fe2000fffe0ff */
[----:B------:R-:W-:Y:S11]  /*1d50*/  BRA.U UP0, `(.L_x_0) ;  /* 0xfffffff100b07547 */ /* 0x000ff6000b83ffff */
[----:B------:R0:W1:Y:S01]  /*1d60*/  LDS.128 R4, [R60+UR6+0x100] ;  /* 0x000100063c047984 */ /* 0x0000620008000c00 */
[----:B------:R-:W-:-:S03]  /*1d70*/  UMOV UR4, URZ ;  /* 0x000000ff00047c82 */ /* 0x000fc60008000000 */
[----:B------:R0:W2:Y:S02]  /*1d80*/  LDS.128 R8, [R60+UR6+0x180] ;  /* 0x000180063c087984 */ /* 0x0000a40008000c00 */
.L_x_1:
[----:B------:R-:W-:-:S04]  /*1d90*/  USHF.L.U32 UR7, UR4, 0x3, URZ ;  /* 0x0000000304077899 */ /* 0x000fc800080006ff */
[----:B------:R-:W-:-:S09]  /*1da0*/  ULEA UR8, UR7, UR14, 0x2 ;  /* 0x0000000e07087291 */ /* 0x000fd2000f8e10ff */
[----:B---34-:R-:W1:Y:S04]  /*1db0*/  LDL.128 R36, [UR8] ;  /* 0x00000008ff247983 */ /* 0x018e680008100c00 */
[----:B------:R-:W2:Y:S04]  /*1dc0*/  LDL.128 R40, [UR8+0x200] ;  /* 0x00020008ff287983 */ /* 0x000ea80008100c00 */
[----:B------:R-:W3:Y:S04]  /*1dd0*/  LDL.128 R32, [UR8+0x400] ;  /* 0x00040008ff207983 */ /* 0x000ee80008100c00 */
[----:B------:R-:W4:Y:S04]  /*1de0*/  LDL.128 R28, [UR8+0x600] ;  /* 0x00060008ff1c7983 */ /* 0x000f280008100c00 */
[----:B------:R-:W5:Y:S04]  /*1df0*/  LDL.128 R12, [UR8+0x10] ;  /* 0x00001008ff0c7983 */ /* 0x000f680008100c00 */
[----:B------:R-:W5:Y:S04]  /*1e00*/  LDL.128 R24, [UR8+0x210] ;  /* 0x00021008ff187983 */ /* 0x000f680008100c00 */
[----:B------:R-:W5:Y:S04]  /*1e10*/  LDL.128 R20, [UR8+0x410] ;  /* 0x00041008ff147983 */ /* 0x000f680008100c00 */
[----:B------:R-:W5:Y:S01]  /*1e20*/  LDL.128 R16, [UR8+0x610] ;  /* 0x00061008ff107983 */ /* 0x000f620008100c00 */
[----:B------:R-:W-:Y:S01]  /*1e30*/  IADD3 R44, PT, PT, R61, UR7, RZ ;  /* 0x000000073d2c7c10 */ /* 0x000fe2000fffe0ff */
[----:B------:R-:W-:-:S03]  /*1e40*/  UIADD3 UR4, UPT, UPT, UR4, 0x1, URZ ;  /* 0x0000000104047890 */ /* 0x000fc6000fffe0ff */
[----:B------:R-:W-:Y:S01]  /*1e50*/  LEA R47, R44, UR11, 0x2 ;  /* 0x0000000b2c2f7c11 */ /* 0x000fe2000f8e10ff */
[----:B------:R-:W-:-:S04]  /*1e60*/  UISETP.NE.AND UP0, UPT, UR4, 0x10, UPT ;  /* 0x000000100400788c */ /* 0x000fc8000bf05270 */
[----:B------:R-:W1:Y:S04]  /*1e70*/  LDS R48, [R47+0x4] ;  /* 0x000004002f307984 */ /* 0x000e680000000800 */
[----:B------:R-:W3:Y:S04]  /*1e80*/  LDS R46, [R47+0x804] ;  /* 0x000804002f2e7984 */ /* 0x000ee80000000800 */
[----:B------:R-:W5:Y:S04]  /*1e90*/  LDS R45, [R47+0x14] ;  /* 0x000014002f2d7984 */ /* 0x000f680000000800 */
[----:B------:R-:W0:Y:S01]  /*1ea0*/  LDS R44, [R47+0x814] ;  /* 0x000814002f2c7984 */ /* 0x000e220000000800 */
[----:B-1----:R-:W-:Y:S01]  /*1eb0*/  FFMA R36, R4, R48, R36 ;  /* 0x0000003004247223 */ /* 0x002fe20000000024 */
[C---:B------:R-:W-:Y:S01]  /*1ec0*/  FFMA R37, R48.reuse, R5, R37 ;  /* 0x0000000530257223 */ /* 0x040fe20000000025 */
[C---:B------:R-:W-:Y:S01]  /*1ed0*/  FFMA R38, R48.reuse, R6, R38 ;  /* 0x0000000630267223 */ /* 0x040fe20000000026 */
[C---:B------:R-:W-:Y:S01]  /*1ee0*/  FFMA R39, R48.reuse, R7, R39 ;  /* 0x0000000730277223 */ /* 0x040fe20000000027 */
[C---:B--2---:R-:W-:Y:S01]  /*1ef0*/  FFMA R40, R48.reuse, R8, R40 ;  /* 0x0000000830287223 */ /* 0x044fe20000000028 */
[C---:B------:R-:W-:Y:S01]  /*1f00*/  FFMA R41, R48.reuse, R9, R41 ;  /* 0x0000000930297223 */ /* 0x040fe20000000029 */
[----:B------:R-:W-:Y:S01]  /*1f10*/  FFMA R42, R48, R10, R42 ;  /* 0x0000000a302a7223 */ /* 0x000fe2000000002a */
[C---:B------:R-:W-:Y:S01]  /*1f20*/  FFMA R43, R11.reuse, R48, R43 ;  /* 0x000000300b2b7223 */ /* 0x040fe2000000002b */
[----:B---3--:R-:W-:Y:S01]  /*1f30*/  FFMA R32, R4, R46, R32 ;  /* 0x0000002e04207223 */ /* 0x008fe20000000020 */
[C---:B------:R-:W-:Y:S01]  /*1f40*/  FFMA R33, R46.reuse, R5, R33 ;  /* 0x000000052e217223 */ /* 0x040fe20000000021 */
[C---:B------:R-:W-:Y:S01]  /*1f50*/  FFMA R34, R46.reuse, R6, R34 ;  /* 0x000000062e227223 */ /* 0x040fe20000000022 */
[C---:B------:R-:W-:Y:S01]  /*1f60*/  FFMA R35, R46.reuse, R7, R35 ;  /* 0x000000072e237223 */ /* 0x040fe20000000023 */
[C---:B----4-:R-:W-:Y:S01]  /*1f70*/  FFMA R28, R46.reuse, R8, R28 ;  /* 0x000000082e1c7223 */ /* 0x050fe2000000001c */
[C---:B------:R-:W-:Y:S01]  /*1f80*/  FFMA R29, R46.reuse, R9, R29 ;  /* 0x000000092e1d7223 */ /* 0x040fe2000000001d */
[----:B------:R-:W-:Y:S01]  /*1f90*/  FFMA R30, R46, R10, R30 ;  /* 0x0000000a2e1e7223 */ /* 0x000fe2000000001e */
[----:B------:R-:W-:Y:S01]  /*1fa0*/  FFMA R31, R11, R46, R31 ;  /* 0x0000002e0b1f7223 */ /* 0x000fe2000000001f */
[C---:B-----5:R-:W-:Y:S01]  /*1fb0*/  FFMA R12, R4.reuse, R45, R12 ;  /* 0x0000002d040c7223 */ /* 0x060fe2000000000c */
[C---:B------:R-:W-:Y:S01]  /*1fc0*/  FFMA R13, R45.reuse, R5, R13 ;  /* 0x000000052d0d7223 */ /* 0x040fe2000000000d */
[C---:B------:R-:W-:Y:S01]  /*1fd0*/  FFMA R14, R45.reuse, R6, R14 ;  /* 0x000000062d0e7223 */ /* 0x040fe2000000000e */
[C---:B------:R-:W-:Y:S01]  /*1fe0*/  FFMA R15, R45.reuse, R7, R15 ;  /* 0x000000072d0f7223 */ /* 0x040fe2000000000f */
        /* <DEDUP_REMOVED lines=8> */
[C---:B------:R-:W-:Y:S01]  /*2070*/  FFMA R16, R44.reuse, R8, R16 ;  /* 0x000000082c107223 */ /* 0x040fe20000000010 */
[C---:B------:R-:W-:Y:S01]  /*2080*/  FFMA R17, R44.reuse, R9, R17 ;  /* 0x000000092c117223 */ /* 0x040fe20000000011 */
[----:B------:R-:W-:Y:S01]  /*2090*/  FFMA R18, R44, R10, R18 ;  /* 0x0000000a2c127223 */ /* 0x000fe20000000012 */
[----:B------:R-:W-:Y:S01]  /*20a0*/  FFMA R19, R11, R44, R19 ;  /* 0x0000002c0b137223 */ /* 0x000fe20000000013 */
[----:B------:R4:W-:Y:S04]  /*20b0*/  STL.128 [UR8], R36 ;  /* 0x00000024ff007987 */ /* 0x0009e80008100c08 */
[----:B------:R4:W-:Y:S04]  /*20c0*/  STL.128 [UR8+0x200], R40 ;  /* 0x00020028ff007987 */ /* 0x0009e80008100c08 */
[----:B------:R4:W-:Y:S04]  /*20d0*/  STL.128 [UR8+0x400], R32 ;  /* 0x00040020ff007987 */ /* 0x0009e80008100c08 */
[----:B------:R4:W-:Y:S04]  /*20e0*/  STL.128 [UR8+0x600], R28 ;  /* 0x0006001cff007987 */ /* 0x0009e80008100c08 */
[----:B------:R4:W-:Y:S04]  /*20f0*/  STL.128 [UR8+0x10], R12 ;  /* 0x0000100cff007987 */ /* 0x0009e80008100c08 */
[----:B------:R4:W-:Y:S04]  /*2100*/  STL.128 [UR8+0x210], R24 ;  /* 0x00021018ff007987 */ /* 0x0009e80008100c08 */
[----:B------:R4:W-:Y:S04]  /*2110*/  STL.128 [UR8+0x410], R20 ;  /* 0x00041014ff007987 */ /* 0x0009e80008100c08 */
[----:B------:R4:W-:Y:S01]  /*2120*/  STL.128 [UR8+0x610], R16 ;  /* 0x00061010ff007987 */ /* 0x0009e20008100c08 */
[----:B------:R-:W-:Y:S05]  /*2130*/  BRA.U UP0, `(.L_x_1) ;  /* 0xfffffffd00147547 */ /* 0x000fea000b83ffff */
[----:B------:R0:W1:Y:S01]  /*2140*/  LDS.128 R4, [R60+UR6+0x200] ;  /* 0x000200063c047984 */ /* 0x0000620008000c00 */
[----:B------:R-:W-:-:S03]  /*2150*/  UMOV UR4, URZ ;  /* 0x000000ff00047c82 */ /* 0x000fc60008000000 */
[----:B------:R0:W2:Y:S02]  /*2160*/  LDS.128 R8, [R60+UR6+0x280] ;  /* 0x000280063c087984 */ /* 0x0000a40008000c00 */
.L_x_2:
        /* <DEDUP_REMOVED lines=62> */
.L_x_3:
        /* <DEDUP_REMOVED lines=59> */
[----:B------:R-:W-:Y:S05]  /*2900*/  @P0 BRA `(.L_x_4) ;  /* 0xffffffe000280947 */ /* 0x000fea000383ffff */
[----:B------:R-:W-:Y:S01]  /*2910*/  USHF.L.U32 UR4, UR9, 0xe, URZ ;  /* 0x0000000e09047899 */ /* 0x000fe200080006ff */
[----:B------:R-:W0:Y:S01]  /*2920*/  LDC.64 R2, c[0x0][0x390] ;  /* 0x0000e400ff027b82 */ /* 0x000e220000000a00 */
[C---:B------:R-:W-:Y:S02]  /*2930*/  SHF.L.U32 R4, R0.reuse, 0xe, RZ ;  /* 0x0000000e00047819 */ /* 0x040fe400000006ff */
[----:B------:R-:W-:Y:S01]  /*2940*/  ULOP3.LUT UR4, UR4, 0x7ff00000, URZ, 0xc0, !UPT ;  /* 0x7ff0000004047892 */ /* 0x000fe2000f8ec0ff */
[----:B------:R-:W-:-:S04]  /*2950*/  SHF.L.U32 R0, R0, 0x2, RZ ;  /* 0x0000000200007819 */ /* 0x000fc800000006ff */
[----:B------:R-:W-:Y:S02]  /*2960*/  LOP3.LUT R0, R0, 0x1c, RZ, 0xc0, !PT ;  /* 0x0000001c00007812 */ /* 0x000fe400078ec0ff */
[----:B------:R-:W-:Y:S01]  /*2970*/  MOV R5, UR4 ;  /* 0x0000000400057c02 */ /* 0x000fe20008000f00 */
[----:B------:R-:W-:-:S03]  /*2980*/  UMOV UR4, URZ ;  /* 0x000000ff00047c82 */ /* 0x000fc60008000000 */
[----:B------:R-:W-:-:S04]  /*2990*/  LOP3.LUT R4, R5, 0x60000, R4, 0xf8, !PT ;  /* 0x0006000005047812 */ /* 0x000fc800078ef804 */
[----:B------:R-:W-:-:S04]  /*29a0*/  LOP3.LUT R5, R4, UR5, RZ, 0xfc, !PT ;  /* 0x0000000504057c12 */ /* 0x000fc8000f8efcff */
[----:B------:R-:W-:-:S05]  /*29b0*/  IADD3 R5, PT, PT, R0, R5, RZ ;  /* 0x0000000500057210 */ /* 0x000fca0007ffe0ff */
[----:B0-----:R-:W-:-:S03]  /*29c0*/  IMAD.WIDE.U32 R2, R5, 0x4, R2 ;  /* 0x0000000405027825 */ /* 0x001fc600078e0002 */
[----:B------:R-:W-:-:S04]  /*29d0*/  IADD3 R0, P0, PT, R2, 0x200000, RZ ;  /* 0x0020000002007810 */ /* 0x000fc80007f1e0ff */
[----:B----4-:R-:W-:-:S09]  /*29e0*/  IADD3.X R21, PT, PT, RZ, R3, RZ, P0, !PT ;  /* 0x00000003ff157210 */ /* 0x010fd200007fe4ff */
.L_x_5:
[----:B------:R-:W2:Y:S04]  /*29f0*/  LDL.128 R4, [UR10] ;  /* 0x0000000aff047983 */ /* 0x000ea80008100c00 */
[----:B------:R-:W3:Y:S01]  /*2a00*/  LDL.128 R8, [UR10+0x200] ;  /* 0x0002000aff087983 */ /* 0x000ee20008100c00 */
[----:B------:R-:W-:Y:S02]  /*2a10*/  MOV R2, R0 ;  /* 0x0000000000027202 */ /* 0x000fe40000000f00 */
[----:B------:R-:W-:Y:S01]  /*2a20*/  MOV R3, R21 ;  /* 0x0000001500037202 */ /* 0x000fe20000000f00 */
[----:B------:R-:W4:Y:S04]  /*2a30*/  LDL.128 R24, [UR10+-0x3f0] ;  /* 0xfffc100aff187983 */ /* 0x000f280008100c00 */
[----:B------:R-:W5:Y:S04]  /*2a40*/  LDL.128 R56, [UR10+-0x1f0] ;  /* 0xfffe100aff387983 */ /* 0x000f680008100c00 */
[----:B------:R-:W5:Y:S04]  /*2a50*/  LDL.128 R52, [UR10+0x10] ;  /* 0x0000100aff347983 */ /* 0x000f680008100c00 */
[----:B------:R-:W5:Y:S04]  /*2a60*/  LDL.128 R48, [UR10+0x210] ;  /* 0x0002100aff307983 */ /* 0x000f680008100c00 */
[----:B------:R-:W5:Y:S04]  /*2a70*/  LDL.128 R44, [UR10+-0x3e0] ;  /* 0xfffc200aff2c7983 */ /* 0x000f680008100c00 */
        /* <DEDUP_REMOVED lines=9> */
[----:B--2---:R-:W-:Y:S04]  /*2b10*/  STG.E desc[UR12][R2.64], R4 ;  /* 0x0000000402007986 */ /* 0x004fe8000c10190c */
[----:B------:R-:W-:Y:S04]  /*2b20*/  STG.E desc[UR12][R2.64+0x4], R5 ;  /* 0x0000040502007986 */ /* 0x000fe8000c10190c */
[----:B------:R-:W-:Y:S04]  /*2b30*/  STG.E desc[UR12][R2.64+0x8], R6 ;  /* 0x0000080602007986 */ /* 0x000fe8000c10190c */
[----:B------:R0:W-:Y:S04]  /*2b40*/  STG.E desc[UR12][R2.64+0xc], R7 ;  /* 0x00000c0702007986 */ /* 0x0001e8000c10190c */
[----:B---3--:R-:W-:Y:S04]  /*2b50*/  STG.E desc[UR12][R2.64+0x80], R8 ;  /* 0x0000800802007986 */ /* 0x008fe8000c10190c */
[----:B------:R-:W-:Y:S04]  /*2b60*/  STG.E desc[UR12][R2.64+0x84], R9 ;  /* 0x0000840902007986 */ /* 0x000fe8000c10190c */
[----:B------:R-:W-:Y:S04]  /*2b70*/  STG.E desc[UR12][R2.64+0x88], R10 ;  /* 0x0000880a02007986 */ /* 0x000fe8000c10190c */
[----:B------:R1:W-:Y:S04]  /*2b80*/  STG.E desc[UR12][R2.64+0x8c], R11 ;  /* 0x00008c0b02007986 */ /* 0x0003e8000c10190c */
[----:B0-----:R-:W2:Y:S04]  /*2b90*/  LDL.128 R4, [UR10+-0x3c0] ;  /* 0xfffc400aff047983 */ /* 0x001ea80008100c00 */
[----:B-1----:R-:W3:Y:S04]  /*2ba0*/  LDL.128 R8, [UR10+-0x1c0] ;  /* 0xfffe400aff087983 */ /* 0x002ee80008100c00 */
[----:B----4-:R-:W-:Y:S04]  /*2bb0*/  STG.E desc[UR12][R2.64+-0x1fc000], R24 ;  /* 0xe040001802007986 */ /* 0x010fe8000c10190c */
[----:B------:R-:W-:Y:S04]  /*2bc0*/  STG.E desc[UR12][R2.64+-0x1fbffc], R25 ;  /* 0xe040041902007986 */ /* 0x000fe8000c10190c */
[----:B------:R-:W-:Y:S04]  /*2bd0*/  STG.E desc[UR12][R2.64+-0x1fbff8], R26 ;  /* 0xe040081a02007986 */ /* 0x000fe8000c10190c */
[----:B------:R0:W-:Y:S04]  /*2be0*/  STG.E desc[UR12][R2.64+-0x1fbff4], R27 ;  /* 0xe0400c1b02007986 */ /* 0x0001e8000c10190c */
[----:B-----5:R-:W-:Y:S04]  /*2bf0*/  STG.E desc[UR12][R2.64+-0x1fbf80], R56 ;  /* 0xe040803802007986 */ /* 0x020fe8000c10190c */
[----:B------:R-:W-:Y:S04]  /*2c00*/  STG.E desc[UR12][R2.64+-0x1fbf7c], R57 ;  /* 0xe040843902007986 */ /* 0x000fe8000c10190c */
        /* <DEDUP_REMOVED lines=13> */
[----:B------:R1:W-:Y:S04]  /*2ce0*/  STG.E desc[UR12][R2.64+-0x1f7ff4], R47 ;  /* 0xe0800c2f02007986 */ /* 0x0003e8000c10190c */
        /* <DEDUP_REMOVED lines=28> */
[----:B0-----:R-:W3:Y:S04]  /*2eb0*/  LDL.128 R24, [UR10+0x40] ;  /* 0x0000400aff187983 */ /* 0x001ee80008100c00 */
[----:B-1----:R-:W3:Y:S04]  /*2ec0*/  LDL.128 R44, [UR10+0x240] ;  /* 0x0002400aff2c7983 */ /* 0x002ee80008100c00 */
[----:B----4-:R-:W4:Y:S04]  /*2ed0*/  LDL.128 R12, [UR10+-0x3b0] ;  /* 0xfffc500aff0c7983 */ /* 0x010f280008100c00 */
[----:B------:R-:W4:Y:S04]  /*2ee0*/  LDL.128 R48, [UR10+-0x1b0] ;  /* 0xfffe500aff307983 */ /* 0x000f280008100c00 */
[----:B-----5:R-:W5:Y:S04]  /*2ef0*/  LDL.128 R16, [UR10+0x50] ;  /* 0x0000500aff107983 */ /* 0x020f680008100c00 */
        /* <DEDUP_REMOVED lines=15> */
[----:B0-----:R-:W2:Y:S04]  /*2ff0*/  LDL.128 R4, [UR10+0x70] ;  /* 0x0000700aff047983 */ /* 0x001ea80008100c00 */
[----:B-1----:R-:W3:Y:S04]  /*3000*/  LDL.128 R8, [UR10+0x270] ;  /* 0x0002700aff087983 */ /* 0x002ee80008100c00 */
[----:B------:R-:W-:Y:S04]  /*3010*/  STG.E desc[UR12][R2.64+-0x200000], R64 ;  /* 0xe000004002007986 */ /* 0x000fe8000c10190c */
[----:B------:R-:W-:Y:S04]  /*3020*/  STG.E desc[UR12][R2.64+-0x1ffffc], R65 ;  /* 0xe000044102007986 */ /* 0x000fe8000c10190c */
[----:B------:R-:W-:Y:S04]  /*3030*/  STG.E desc[UR12][R2.64+-0x1ffff8], R66 ;  /* 0xe000084202007986 */ /* 0x000fe8000c10190c */
[----:B------:R-:W-:Y:S04]  /*3040*/  STG.E desc[UR12][R2.64+-0x1ffff4], R67 ;  /* 0xe0000c4302007986 */ /* 0x000fe8000c10190c */
[----:B------:R-:W-:Y:S04]  /*3050*/  STG.E desc[UR12][R2.64+-0x1fff80], R60 ;  /* 0xe000803c02007986 */ /* 0x000fe8000c10190c */
[----:B------:R-:W-:Y:S04]  /*3060*/  STG.E desc[UR12][R2.64+-0x1fff7c], R61 ;  /* 0xe000843d02007986 */ /* 0x000fe8000c10190c */
[----:B------:R-:W-:Y:S04]  /*3070*/  STG.E desc[UR12][R2.64+-0x1fff78], R62 ;  /* 0xe000883e02007986 */ /* 0x000fe8000c10190c */
[----:B------:R-:W-:Y:S01]  /*3080*/  STG.E desc[UR12][R2.64+-0x1fff74], R63 ;  /* 0xe0008c3f02007986 */ /* 0x000fe2000c10190c */
[----:B------:R-:W-:-:S04]  /*3090*/  UIADD3 UR4, UPT, UPT, UR4, 0x8, URZ ;  /* 0x0000000804047890 */ /* 0x000fc8000fffe0ff */
[----:B------:R-:W-:Y:S01]  /*30a0*/  UISETP.NE.AND UP0, UPT, UR4, 0x20, UPT ;  /* 0x000000200400788c */ /* 0x000fe2000bf05270 */
[----:B------:R-:W-:Y:S01]  /*30b0*/  IADD3 R0, P0, PT, R2, 0x20000, RZ ;  /* 0x0002000002007810 */ /* 0x000fe20007f1e0ff */
[----:B------:R-:W-:Y:S01]  /*30c0*/  UIADD3 UR10, UPT, UPT, UR10, 0x80, URZ ;  /* 0x000000800a0a7890 */ /* 0x000fe2000fffe0ff */
        /* <DEDUP_REMOVED lines=8> */
[----:B----4-:R-:W-:Y:S04]  /*3150*/  STG.E desc[UR12][R2.64+-0x1ec000], R12 ;  /* 0xe140000c02007986 */ /* 0x010fe8000c10190c */
[----:B------:R-:W-:Y:S04]  /*3160*/  STG.E desc[UR12][R2.64+-0x1ebffc], R13 ;  /* 0xe140040d02007986 */ /* 0x000fe8000c10190c */
[----:B------:R-:W-:Y:S04]  /*3170*/  STG.E desc[UR12][R2.64+-0x1ebff8], R14 ;  /* 0xe140080e02007986 */ /* 0x000fe8000c10190c */
[----:B------:R-:W-:Y:S04]  /*3180*/  STG.E desc[UR12][R2.64+-0x1ebff4], R15 ;  /* 0xe1400c0f02007986 */ /* 0x000fe8000c10190c */
[----:B------:R-:W-:Y:S04]  /*3190*/  STG.E desc[UR12][R2.64+-0x1ebf80], R48 ;  /* 0xe140803002007986 */ /* 0x000fe8000c10190c */
[----:B------:R-:W-:Y:S04]  /*31a0*/  STG.E desc[UR12][R2.64+-0x1ebf7c], R49 ;  /* 0xe140843102007986 */ /* 0x000fe8000c10190c */
[----:B------:R-:W-:Y:S04]  /*31b0*/  STG.E desc[UR12][R2.64+-0x1ebf78], R50 ;  /* 0xe140883202007986 */ /* 0x000fe8000c10190c */
[----:B------:R-:W-:Y:S04]  /*31c0*/  STG.E desc[UR12][R2.64+-0x1ebf74], R51 ;  /* 0xe1408c3302007986 */ /* 0x000fe8000c10190c */
        /* <DEDUP_REMOVED lines=31> */
[----:B--2---:R-:W-:Y:S04]  /*33c0*/  STG.E desc[UR12][R2.64+0x1c000], R4 ;  /* 0x01c0000402007986 */ /* 0x004fe8000c10190c */
[----:B------:R-:W-:Y:S04]  /*33d0*/  STG.E desc[UR12][R2.64+0x1c004], R5 ;  /* 0x01c0040502007986 */ /* 0x000fe8000c10190c */
[----:B------:R-:W-:Y:S04]  /*33e0*/  STG.E desc[UR12][R2.64+0x1c008], R6 ;  /* 0x01c0080602007986 */ /* 0x000fe8000c10190c */
[----:B------:R-:W-:Y:S04]  /*33f0*/  STG.E desc[UR12][R2.64+0x1c00c], R7 ;  /* 0x01c00c0702007986 */ /* 0x000fe8000c10190c */
[----:B---3--:R-:W-:Y:S04]  /*3400*/  STG.E desc[UR12][R2.64+0x1c080], R8 ;  /* 0x01c0800802007986 */ /* 0x008fe8000c10190c */
[----:B------:R-:W-:Y:S04]  /*3410*/  STG.E desc[UR12][R2.64+0x1c084], R9 ;  /* 0x01c0840902007986 */ /* 0x000fe8000c10190c */
[----:B------:R-:W-:Y:S04]  /*3420*/  STG.E desc[UR12][R2.64+0x1c088], R10 ;  /* 0x01c0880a02007986 */ /* 0x000fe8000c10190c */
[----:B------:R-:W-:Y:S04]  /*3430*/  STG.E desc[UR12][R2.64+0x1c08c], R11 ;  /* 0x01c08c0b02007986 */ /* 0x000fe8000c10190c */
[----:B------:R0:W-:Y:S02]  /*3440*/  STG.E desc[UR12][R2.64+-0x1e7ffc], R21 ;  /* 0xe180041502007986 */ /* 0x0001e4000c10190c */
[----:B0-----:R-:W-:Y:S01]  /*3450*/  IADD3.X R21, PT, PT, RZ, R3, RZ, P0, !PT ;  /* 0x00000003ff157210 */ /* 0x001fe200007fe4ff */
[----:B------:R-:W-:Y:S06]  /*3460*/  BRA.U UP0, `(.L_x_5) ;  /* 0xfffffff500607547 */ /* 0x000fec000b83ffff */
[----:B------:R-:W-:Y:S05]  /*3470*/  EXIT ;  /* 0x000000000000794d */ /* 0x000fea0003800000 */
.L_x_6:
[----:B------:R-:W-:-:S00]  /*3480*/  BRA `(.L_x_6) ;  /* 0xfffffffc00fc7947 */ /* 0x000fc0000383ffff */
[----:B------:R-:W-:-:S00]  /*3490*/  NOP ;  /* 0x0000000000007918 */ /* 0x000fc00000000000 */
        /* <DEDUP_REMOVED lines=14> */
.L_x_7:


//--------------------- .nv.shared.mymatmul_kernel0 --------------------------
	.section	.nv.shared.mymatmul_kernel0,"aw",@nobits
	.sectionflags	@""
	.align	4
.nv.shared.mymatmul_kernel0:
	.zero		6144


//--------------------- .nv.shared.reserved.0     --------------------------
	.section	.nv.shared.reserved.0,"aw",@nobits
	.weak		__nv_reservedSMEM_offset_0_alias
	.size		__nv_reservedSMEM_offset_0_alias, 0, 64
	.other		__nv_reservedSMEM_offset_0_alias,@"STO_CUDA_RESERVED_SHARED STV_DEFAULT"
__nv_reservedSMEM_offset_0_alias:
	.zero		0
	.zero		64


//--------------------- .nv.constant0.mymatmul_kernel0 --------------------------
	.section	.nv.constant0.mymatmul_kernel0,"a",@progbits
	.sectionflags	@""
	.align	4
.nv.constant0.mymatmul_kernel0:
	.zero		920


//--------------------- SYMBOLS --------------------------

	.type		.nv.reservedSmem.offset0,@object
	.size		.nv.reservedSmem.offset0,0x4
	.type		.nv.reservedSmem.cap,@object
	.size		.nv.reservedSmem.cap,0x4
